// auto-generated by cutlass_sweep.gemm — config: {"arch": "sm_100", "cluster_m": 2, "cluster_n": 2, "dtype": "fp16", "dtype_b": "fp16", "layout": "nt", "stages": 7, "tile_k": 64, "tile_m": 128, "tile_n": 128}
#include "cutlass/cutlass.h"
#include "cutlass/gemm/collective/collective_builder.hpp"
#include "cutlass/gemm/device/gemm_universal_adapter.h"
#include "cutlass/gemm/kernel/gemm_universal.hpp"
#include "cutlass/epilogue/collective/collective_builder.hpp"

using ElemA = cutlass::half_t;
using ElemB = cutlass::half_t;
using ElemCD = cutlass::half_t;
using Acc  = float;
using TileShape    = cute::Shape<cute::_128, cute::_128, cute::_64>;
using ClusterShape = cute::Shape<cute::_2, cute::_2, cute::_1>;

using CollectiveEpilogue = typename cutlass::epilogue::collective::CollectiveBuilder<
    cutlass::arch::Sm100, cutlass::arch::OpClassTensorOp,
    TileShape, ClusterShape,
    cutlass::epilogue::collective::EpilogueTileAuto,
    Acc, Acc,
    ElemCD, cutlass::layout::RowMajor, 128 / cutlass::sizeof_bits<ElemCD>::value,
    ElemCD, cutlass::layout::RowMajor, 128 / cutlass::sizeof_bits<ElemCD>::value,
    cutlass::epilogue::collective::EpilogueScheduleAuto
  >::CollectiveOp;

using CollectiveMainloop = typename cutlass::gemm::collective::CollectiveBuilder<
    cutlass::arch::Sm100, cutlass::arch::OpClassTensorOp,
    ElemA, cutlass::layout::RowMajor, 128 / cutlass::sizeof_bits<ElemA>::value,
    ElemB, cutlass::layout::ColumnMajor, 128 / cutlass::sizeof_bits<ElemB>::value,
    Acc,
    TileShape, ClusterShape,
    cutlass::gemm::collective::StageCount<7>,
    cutlass::gemm::collective::KernelScheduleAuto
  >::CollectiveOp;

using GemmKernel = cutlass::gemm::kernel::GemmUniversal<
    cute::Shape<int,int,int,int>,
    CollectiveMainloop,
    CollectiveEpilogue
>;
using Gemm = cutlass::gemm::device::GemmUniversalAdapter<GemmKernel>;

// Force the device kernel symbol into the cubin without needing a host main.
auto* _anchor = &cutlass::device_kernel<GemmKernel>;


// ===== COMPILED SASS (sm_100a) =====

	.target	sm_100a

	.elftype	@"ET_EXEC"


//--------------------- .note.nv.tkinfo           --------------------------
	.section	.note.nv.tkinfo,"",@"SHT_NOTE"
	.sectionflags	@"SHF_NOTE_NV_TKINFO"
	.tkinfo
        /*0018*/ 	.word	0x00000002
        /*0030*/ 	.string	""
        /*0030*/ 	.string	"ptxas"
        /*0030*/ 	.string	"Cuda compilation tools, release 13.0, V13.0.88"
        /*0030*/ 	.string	"Build cuda_13.0.r13.0/compiler.36424714_0"
        /*0030*/ 	.string	"-arch sm_100a -m 64 "



//--------------------- .note.nv.cuinfo           --------------------------
	.section	.note.nv.cuinfo,"",@"SHT_NOTE"
	.sectionflags	@"SHF_NOTE_NV_CUINFO"
        /*0018*/ 	.short	0x0002
        /*001a*/ 	.short	0x0064
        /*001c*/ 	.short	0x0082
	.zero		2


//--------------------- .nv.info                  --------------------------
	.section	.nv.info,"",@"SHT_CUDA_INFO"
	.align	4


	//----- nvinfo : EIATTR_REGCOUNT
	.align		4
        /*0000*/ 	.byte	0x04, 0x2f
        /*0002*/ 	.short	(.L_19 - .L_18)
	.align		4
.L_18:
        /*0004*/ 	.word	index@(_ZN7cutlass13device_kernelINS_4gemm6kernel13GemmUniversalIN4cute5tupleIJiiiiEEENS1_10collective13CollectiveMmaINS1_35MainloopSm100TmaUmmaWarpSpecializedILi7ELi2ELi4ENS5_IJNS4_1CILi2EEESB_NSA_ILi1EEEEEEEENS5_IJNSA_ILi128EEESF_NSA_ILi64EEEEEENS_6half_tENS5_IJlSC_lEEESI_SJ_NS4_8TiledMMAINS4_8MMA_AtomIJNS4_26SM100_MMA_F16BF16_2x1SM_SSISI_SI_fLi128ELi128ELNS4_4UMMA5MajorE0ELSO_0ELNSN_7ScaleInE0ELSP_0EEEEEENS4_6LayoutINS5_IJSC_SC_SC_EEENS5_IJNSA_ILi0EEESU_SU_EEEEENS5_IJNS4_10UnderscoreESX_SX_EEEEENS4_28SM100_TMA_2SM_LOAD_MULTICASTENS4_14ComposedLayoutINS4_7SwizzleILi3ELi4ELi3EEENS4_18smem_ptr_flag_bitsILi16EEENSS_INS5_IJNSA_ILi8EEESG_EEENS5_IJSG_SC_EEEEEEEvNS4_8identityENS4_18SM100_TMA_2SM_LOADES1A_vS1B_EENS_8epilogue10collective18CollectiveEpilogueINS1E_23Sm100TmaWarpSpecializedILi4ELi2ELi16ELb1ELb0EEEJNS5_IJSG_SF_SG_EEENS5_IJNSS_ISG_SC_EENSS_INS5_IJNSA_ILi16EEESB_EEENS5_IJSC_SG_EEEEEEEESI_SJ_SI_SJ_NS1E_6fusion15FusionCallbacksIS1I_NS1Q_17LinearCombinationISI_fSI_fLNS_15FloatRoundStyleE2EEES1J_S1P_JEEENS4_5SM1004TMEM4LOAD26SM100_TMEM_LOAD_32dp32b16xENS4_13SM90_TMA_LOADENS11_INS12_ILi1ELi4ELi3EEES15_NSS_INS5_IJS16_S1L_EEENS5_IJS1L_SC_EEEEEEENS4_39AutoVectorizingCopyWithAssumedAlignmentILi128EEENS4_14SM90_TMA_STOREES25_S27_S27_EEEvvEEEEvNT_6ParamsE)
        /*0008*/ 	.word	0x00000044


	//----- nvinfo : EIATTR_FRAME_SIZE
	.align		4
.L_19:
        /*000c*/ 	.byte	0x04, 0x11
        /*000e*/ 	.short	(.L_21 - .L_20)
	.align		4
.L_20:
        /*0010*/ 	.word	index@($__internal_2_$__cuda_sm10x_tcgen05_guardrail_trap_unallocated_columns_being_dealloced)
        /*0014*/ 	.word	0x00000000


	//----- nvinfo : EIATTR_FRAME_SIZE
	.align		4
.L_21:
        /*0018*/ 	.byte	0x04, 0x11
        /*001a*/ 	.short	(.L_23 - .L_22)
	.align		4
.L_22:
        /*001c*/ 	.word	index@($__internal_1_$__cuda_sm10x_tcgen05_guardrail_trap_phase_invalid_during_alloc)
        /*0020*/ 	.word	0x00000000


	//----- nvinfo : EIATTR_FRAME_SIZE
	.align		4
.L_23:
        /*0024*/ 	.byte	0x04, 0x11
        /*0026*/ 	.short	(.L_25 - .L_24)
	.align		4
.L_24:
        /*0028*/ 	.word	index@($__internal_0_$__cuda_sm10x_tcgen05_guardrail_trap_col_being_dealloced_not_returned_by_alloc)
        /*002c*/ 	.word	0x00000000


	//----- nvinfo : EIATTR_FRAME_SIZE
	.align		4
.L_25:
        /*0030*/ 	.byte	0x04, 0x11
        /*0032*/ 	.short	(.L_27 - .L_26)
	.align		4
.L_26:
        /*0034*/ 	.word	index@(_ZN7cutlass13device_kernelINS_4gemm6kernel13GemmUniversalIN4cute5tupleIJiiiiEEENS1_10collective13CollectiveMmaINS1_35MainloopSm100TmaUmmaWarpSpecializedILi7ELi2ELi4ENS5_IJNS4_1CILi2EEESB_NSA_ILi1EEEEEEEENS5_IJNSA_ILi128EEESF_NSA_ILi64EEEEEENS_6half_tENS5_IJlSC_lEEESI_SJ_NS4_8TiledMMAINS4_8MMA_AtomIJNS4_26SM100_MMA_F16BF16_2x1SM_SSISI_SI_fLi128ELi128ELNS4_4UMMA5MajorE0ELSO_0ELNSN_7ScaleInE0ELSP_0EEEEEENS4_6LayoutINS5_IJSC_SC_SC_EEENS5_IJNSA_ILi0EEESU_SU_EEEEENS5_IJNS4_10UnderscoreESX_SX_EEEEENS4_28SM100_TMA_2SM_LOAD_MULTICASTENS4_14ComposedLayoutINS4_7SwizzleILi3ELi4ELi3EEENS4_18smem_ptr_flag_bitsILi16EEENSS_INS5_IJNSA_ILi8EEESG_EEENS5_IJSG_SC_EEEEEEEvNS4_8identityENS4_18SM100_TMA_2SM_LOADES1A_vS1B_EENS_8epilogue10collective18CollectiveEpilogueINS1E_23Sm100TmaWarpSpecializedILi4ELi2ELi16ELb1ELb0EEEJNS5_IJSG_SF_SG_EEENS5_IJNSS_ISG_SC_EENSS_INS5_IJNSA_ILi16EEESB_EEENS5_IJSC_SG_EEEEEEEESI_SJ_SI_SJ_NS1E_6fusion15FusionCallbacksIS1I_NS1Q_17LinearCombinationISI_fSI_fLNS_15FloatRoundStyleE2EEES1J_S1P_JEEENS4_5SM1004TMEM4LOAD26SM100_TMEM_LOAD_32dp32b16xENS4_13SM90_TMA_LOADENS11_INS12_ILi1ELi4ELi3EEES15_NSS_INS5_IJS16_S1L_EEENS5_IJS1L_SC_EEEEEEENS4_39AutoVectorizingCopyWithAssumedAlignmentILi128EEENS4_14SM90_TMA_STOREES25_S27_S27_EEEvvEEEEvNT_6ParamsE)
        /*0038*/ 	.word	0x00000000


	//----- nvinfo : EIATTR_MIN_STACK_SIZE
	.align		4
.L_27:
        /*003c*/ 	.byte	0x04, 0x12
        /*003e*/ 	.short	(.L_29 - .L_28)
	.align		4
.L_28:
        /*0040*/ 	.word	index@(_ZN7cutlass13device_kernelINS_4gemm6kernel13GemmUniversalIN4cute5tupleIJiiiiEEENS1_10collective13CollectiveMmaINS1_35MainloopSm100TmaUmmaWarpSpecializedILi7ELi2ELi4ENS5_IJNS4_1CILi2EEESB_NSA_ILi1EEEEEEEENS5_IJNSA_ILi128EEESF_NSA_ILi64EEEEEENS_6half_tENS5_IJlSC_lEEESI_SJ_NS4_8TiledMMAINS4_8MMA_AtomIJNS4_26SM100_MMA_F16BF16_2x1SM_SSISI_SI_fLi128ELi128ELNS4_4UMMA5MajorE0ELSO_0ELNSN_7ScaleInE0ELSP_0EEEEEENS4_6LayoutINS5_IJSC_SC_SC_EEENS5_IJNSA_ILi0EEESU_SU_EEEEENS5_IJNS4_10UnderscoreESX_SX_EEEEENS4_28SM100_TMA_2SM_LOAD_MULTICASTENS4_14ComposedLayoutINS4_7SwizzleILi3ELi4ELi3EEENS4_18smem_ptr_flag_bitsILi16EEENSS_INS5_IJNSA_ILi8EEESG_EEENS5_IJSG_SC_EEEEEEEvNS4_8identityENS4_18SM100_TMA_2SM_LOADES1A_vS1B_EENS_8epilogue10collective18CollectiveEpilogueINS1E_23Sm100TmaWarpSpecializedILi4ELi2ELi16ELb1ELb0EEEJNS5_IJSG_SF_SG_EEENS5_IJNSS_ISG_SC_EENSS_INS5_IJNSA_ILi16EEESB_EEENS5_IJSC_SG_EEEEEEEESI_SJ_SI_SJ_NS1E_6fusion15FusionCallbacksIS1I_NS1Q_17LinearCombinationISI_fSI_fLNS_15FloatRoundStyleE2EEES1J_S1P_JEEENS4_5SM1004TMEM4LOAD26SM100_TMEM_LOAD_32dp32b16xENS4_13SM90_TMA_LOADENS11_INS12_ILi1ELi4ELi3EEES15_NSS_INS5_IJS16_S1L_EEENS5_IJS1L_SC_EEEEEEENS4_39AutoVectorizingCopyWithAssumedAlignmentILi128EEENS4_14SM90_TMA_STOREES25_S27_S27_EEEvvEEEEvNT_6ParamsE)
        /*0044*/ 	.word	0x00000000
.L_29:


//--------------------- .nv.compat                --------------------------
	.section	.nv.compat,"",@"SHT_CUDA_COMPAT_INFO"
	.align	4
        /*0000*/ 	.byte	0x02, 0x09, 0x01, 0x00, 0x02, 0x02, 0x02, 0x00, 0x02, 0x05, 0x05, 0x00, 0x03, 0x07, 0x01, 0x01
        /*0010*/ 	.byte	0x02, 0x03, 0x01, 0x00, 0x02, 0x06, 0x01, 0x00, 0x04, 0x0b, 0x08, 0x00, 0x09, 0x00, 0x00, 0x00
        /*0020*/ 	.byte	0x00, 0x00, 0x00, 0x00


//--------------------- .nv.info._ZN7cutlass13device_kernelINS_4gemm6kernel13GemmUniversalIN4cute5tupleIJiiiiEEENS1_10collective13CollectiveMmaINS1_35MainloopSm100TmaUmmaWarpSpecializedILi7ELi2ELi4ENS5_IJNS4_1CILi2EEESB_NSA_ILi1EEEEEEEENS5_IJNSA_ILi128EEESF_NSA_ILi64EEEEEENS_6half_tENS5_IJlSC_lEEESI_SJ_NS4_8TiledMMAINS4_8MMA_AtomIJNS4_26SM100_MMA_F16BF16_2x1SM_SSISI_SI_fLi128ELi128ELNS4_4UMMA5MajorE0ELSO_0ELNSN_7ScaleInE0ELSP_0EEEEEENS4_6LayoutINS5_IJSC_SC_SC_EEENS5_IJNSA_ILi0EEESU_SU_EEEEENS5_IJNS4_10UnderscoreESX_SX_EEEEENS4_28SM100_TMA_2SM_LOAD_MULTICASTENS4_14ComposedLayoutINS4_7SwizzleILi3ELi4ELi3EEENS4_18smem_ptr_flag_bitsILi16EEENSS_INS5_IJNSA_ILi8EEESG_EEENS5_IJSG_SC_EEEEEEEvNS4_8identityENS4_18SM100_TMA_2SM_LOADES1A_vS1B_EENS_8epilogue10collective18CollectiveEpilogueINS1E_23Sm100TmaWarpSpecializedILi4ELi2ELi16ELb1ELb0EEEJNS5_IJSG_SF_SG_EEENS5_IJNSS_ISG_SC_EENSS_INS5_IJNSA_ILi16EEESB_EEENS5_IJSC_SG_EEEEEEEESI_SJ_SI_SJ_NS1E_6fusion15FusionCallbacksIS1I_NS1Q_17LinearCombinationISI_fSI_fLNS_15FloatRoundStyleE2EEES1J_S1P_JEEENS4_5SM1004TMEM4LOAD26SM100_TMEM_LOAD_32dp32b16xENS4_13SM90_TMA_LOADENS11_INS12_ILi1ELi4ELi3EEES15_NSS_INS5_IJS16_S1L_EEENS5_IJS1L_SC_EEEEEEENS4_39AutoVectorizingCopyWithAssumedAlignmentILi128EEENS4_14SM90_TMA_STOREES25_S27_S27_EEEvvEEEEvNT_6ParamsE --------------------------
	.section	.nv.info._ZN7cutlass13device_kernelINS_4gemm6kernel13GemmUniversalIN4cute5tupleIJiiiiEEENS1_10collective13CollectiveMmaINS1_35MainloopSm100TmaUmmaWarpSpecializedILi7ELi2ELi4ENS5_IJNS4_1CILi2EEESB_NSA_ILi1EEEEEEEENS5_IJNSA_ILi128EEESF_NSA_ILi64EEEEEENS_6half_tENS5_IJlSC_lEEESI_SJ_NS4_8TiledMMAINS4_8MMA_AtomIJNS4_26SM100_MMA_F16BF16_2x1SM_SSISI_SI_fLi128ELi128ELNS4_4UMMA5MajorE0ELSO_0ELNSN_7ScaleInE0ELSP_0EEEEEENS4_6LayoutINS5_IJSC_SC_SC_EEENS5_IJNSA_ILi0EEESU_SU_EEEEENS5_IJNS4_10UnderscoreESX_SX_EEEEENS4_28SM100_TMA_2SM_LOAD_MULTICASTENS4_14ComposedLayoutINS4_7SwizzleILi3ELi4ELi3EEENS4_18smem_ptr_flag_bitsILi16EEENSS_INS5_IJNSA_ILi8EEESG_EEENS5_IJSG_SC_EEEEEEEvNS4_8identityENS4_18SM100_TMA_2SM_LOADES1A_vS1B_EENS_8epilogue10collective18CollectiveEpilogueINS1E_23Sm100TmaWarpSpecializedILi4ELi2ELi16ELb1ELb0EEEJNS5_IJSG_SF_SG_EEENS5_IJNSS_ISG_SC_EENSS_INS5_IJNSA_ILi16EEESB_EEENS5_IJSC_SG_EEEEEEEESI_SJ_SI_SJ_NS1E_6fusion15FusionCallbacksIS1I_NS1Q_17LinearCombinationISI_fSI_fLNS_15FloatRoundStyleE2EEES1J_S1P_JEEENS4_5SM1004TMEM4LOAD26SM100_TMEM_LOAD_32dp32b16xENS4_13SM90_TMA_LOADENS11_INS12_ILi1ELi4ELi3EEES15_NSS_INS5_IJS16_S1L_EEENS5_IJS1L_SC_EEEEEEENS4_39AutoVectorizingCopyWithAssumedAlignmentILi128EEENS4_14SM90_TMA_STOREES25_S27_S27_EEEvvEEEEvNT_6ParamsE,"",@"SHT_CUDA_INFO"
	.sectionflags	@""
	.align	4


	//----- nvinfo : EIATTR_CUDA_API_VERSION
	.align		4
        /*0000*/ 	.byte	0x04, 0x37
        /*0002*/ 	.short	(.L_31 - .L_30)
.L_30:
        /*0004*/ 	.word	0x00000082


	//----- nvinfo : EIATTR_KPARAM_INFO
	.align		4
.L_31:
        /*0008*/ 	.byte	0x04, 0x17
        /*000a*/ 	.short	(.L_33 - .L_32)
.L_32:
        /*000c*/ 	.word	0x00000000
        /*0010*/ 	.short	0x0000
        /*0012*/ 	.short	0x0000
        /*0014*/ 	.byte	0x00, 0xf0, 0x01, 0x20


	//----- nvinfo : EIATTR_AT_ENTRY_FRAGMENTS
	.align		4
.L_33:
        /*0018*/ 	.byte	0x04, 0x4f
        /*001a*/ 	.short	(.L_35 - .L_34)


	//   ....[0]....
.L_34:
        /*001c*/ 	.word	0x00000007


	//----- nvinfo : EIATTR_RESERVED_SMEM_USED
	.align		4
.L_35:
        /*0020*/ 	.byte	0x01, 0x41
	.zero		2


	//----- nvinfo : EIATTR_SPARSE_MMA_MASK
	.align		4
        /*0024*/ 	.byte	0x03, 0x50
        /*0026*/ 	.short	0x0000


	//----- nvinfo : EIATTR_TCGEN05_2CTA_USED
	.align		4
        /*0028*/ 	.byte	0x01, 0x52
	.zero		2


	//----- nvinfo : EIATTR_MAXREG_COUNT
	.align		4
        /*002c*/ 	.byte	0x03, 0x1b
        /*002e*/ 	.short	0x00ff


	//----- nvinfo : EIATTR_NUM_BARRIERS
	.align		4
        /*0030*/ 	.byte	0x02, 0x4c
        /*0032*/ 	.byte	0x07
	.zero		1


	//----- nvinfo : EIATTR_EXTERNS
	.align		4
        /*0034*/ 	.byte	0x04, 0x0f
        /*0036*/ 	.short	(.L_37 - .L_36)


	//   ....[0]....
	.align		4
.L_36:
        /*0038*/ 	.word	index@(__assertfail)


	//----- nvinfo : EIATTR_MERCURY_ISA_VERSION
	.align		4
.L_37:
        /*003c*/ 	.byte	0x03, 0x5f
        /*003e*/ 	.short	0x0101


	//----- nvinfo : EIATTR_INT_WARP_WIDE_INSTR_OFFSETS
	.align		4
        /*0040*/ 	.byte	0x04, 0x31
        /*0042*/ 	.short	(.L_39 - .L_38)


	//   ....[0]....
.L_38:
        /*0044*/ 	.word	0x00000dd0


	//   ....[1]....
        /*0048*/ 	.word	0x00000e70


	//   ....[2]....
        /*004c*/ 	.word	0x000044c0


	//   ....[3]....
        /*0050*/ 	.word	0x000044f0


	//   ....[4]....
        /*0054*/ 	.word	0x00004510


	//   ....[5]....
        /*0058*/ 	.word	0x00005050


	//   ....[6]....
        /*005c*/ 	.word	0x000050f0


	//   ....[7]....
        /*0060*/ 	.word	0x000051b0


	//   ....[8]....
        /*0064*/ 	.word	0x00005220


	//   ....[9]....
        /*0068*/ 	.word	0x000052e0


	//   ....[10]....
        /*006c*/ 	.word	0x00005380


	//   ....[11]....
        /*0070*/ 	.word	0x000053f0


	//   ....[12]....
        /*0074*/ 	.word	0x000054b0


	//   ....[13]....
        /*0078*/ 	.word	0x00005550


	//   ....[14]....
        /*007c*/ 	.word	0x000055f0


	//   ....[15]....
        /*0080*/ 	.word	0x000056e0


	//   ....[16]....
        /*0084*/ 	.word	0x000057b0


	//----- nvinfo : EIATTR_COOP_GROUP_MASK_REGIDS
	.align		4
.L_39:
        /*0088*/ 	.byte	0x04, 0x29
        /*008a*/ 	.short	(.L_41 - .L_40)


	//   ....[0]....
.L_40:
        /*008c*/ 	.word	0xffffffff


	//   ....[1]....
        /*0090*/ 	.word	0xffffffff


	//   ....[2]....
        /*0094*/ 	.word	0xffffffff


	//   ....[3]....
        /*0098*/ 	.word	0xffffffff


	//   ....[4]....
        /*009c*/ 	.word	0xffffffff


	//   ....[5]....
        /*00a0*/ 	.word	0xffffffff


	//   ....[6]....
        /*00a4*/ 	.word	0xffffffff


	//   ....[7]....
        /*00a8*/ 	.word	0xffffffff


	//   ....[8]....
        /*00ac*/ 	.word	0xffffffff


	//   ....[9]....
        /*00b0*/ 	.word	0xffffffff


	//   ....[10]....
        /*00b4*/ 	.word	0xffffffff


	//   ....[11]....
        /*00b8*/ 	.word	0xffffffff


	//   ....[12]....
        /*00bc*/ 	.word	0xffffffff


	//   ....[13]....
        /*00c0*/ 	.word	0xffffffff


	//----- nvinfo : EIATTR_COOP_GROUP_INSTR_OFFSETS
	.align		4
.L_41:
        /*00c4*/ 	.byte	0x04, 0x28
        /*00c6*/ 	.short	(.L_43 - .L_42)


	//   ....[0]....
.L_42:
        /*00c8*/ 	.word	0x000000b0


	//   ....[1]....
        /*00cc*/ 	.word	0x00000520


	//   ....[2]....
        /*00d0*/ 	.word	0x00000740


	//   ....[3]....
        /*00d4*/ 	.word	0x000008d0


	//   ....[4]....
        /*00d8*/ 	.word	0x000009c0


	//   ....[5]....
        /*00dc*/ 	.word	0x00000b20


	//   ....[6]....
        /*00e0*/ 	.word	0x00000cb0


	//   ....[7]....
        /*00e4*/ 	.word	0x00000ef0


	//   ....[8]....
        /*00e8*/ 	.word	0x00002240


	//   ....[9]....
        /*00ec*/ 	.word	0x000032a0


	//   ....[10]....
        /*00f0*/ 	.word	0x00003770


	//   ....[11]....
        /*00f4*/ 	.word	0x000037a0


	//   ....[12]....
        /*00f8*/ 	.word	0x000043c0


	//   ....[13]....
        /*00fc*/ 	.word	0x000045d0


	//----- nvinfo : EIATTR_VRC_CTA_INIT_COUNT
	.align		4
.L_43:
        /*0100*/ 	.byte	0x02, 0x4a
        /*0102*/ 	.byte	0x80
	.zero		1


	//----- nvinfo : EIATTR_SYSCALL_OFFSETS
	.align		4
        /*0104*/ 	.byte	0x04, 0x46
        /*0106*/ 	.short	(.L_45 - .L_44)


	//   ....[0]....
.L_44:
        /*0108*/ 	.word	0x00006350


	//   ....[1]....
        /*010c*/ 	.word	0x00006440


	//   ....[2]....
        /*0110*/ 	.word	0x00006be0


	//   ....[3]....
        /*0114*/ 	.word	0x00007510


	//   ....[4]....
        /*0118*/ 	.word	0x00007de0


	//   ....[5]....
        /*011c*/ 	.word	0x000086b0


	//----- nvinfo : EIATTR_MBARRIER_INSTR_OFFSETS
	.align		4
.L_45:
        /*0120*/ 	.byte	0x04, 0x39
        /*0122*/ 	.short	(.L_47 - .L_46)


	//   ....[0]....
.L_46:
        /*0124*/ 	.word	0x00000650
        /*0128*/ 	.word	0x000000ff
        /*012c*/ 	.word	0x00000000
        /*0130*/ 	.short	0x0100
        /*0132*/ 	.byte	0x04
	.zero		1


	//   ....[1]....
        /*0134*/ 	.word	0x00000660
        /*0138*/ 	.word	0x000000ff
        /*013c*/ 	.word	0x00000038
        /*0140*/ 	.short	0x0100
        /*0142*/ 	.byte	0x04
	.zero		1


	//   ....[2]....
        /*0144*/ 	.word	0x00000670
        /*0148*/ 	.word	0x000000ff
        /*014c*/ 	.word	0x00000008
        /*0150*/ 	.short	0x0100
        /*0152*/ 	.byte	0x04
	.zero		1


	//   ....[3]....
        /*0154*/ 	.word	0x00000680
        /*0158*/ 	.word	0x000000ff
        /*015c*/ 	.word	0x00000040
        /*0160*/ 	.short	0x0100
        /*0162*/ 	.byte	0x04
	.zero		1


	//   ....[4]....
        /*0164*/ 	.word	0x00000690
        /*0168*/ 	.word	0x000000ff
        /*016c*/ 	.word	0x00000010
        /*0170*/ 	.short	0x0100
        /*0172*/ 	.byte	0x04
	.zero		1


	//   ....[5]....
        /*0174*/ 	.word	0x000006a0
        /*0178*/ 	.word	0x000000ff
        /*017c*/ 	.word	0x00000048
        /*0180*/ 	.short	0x0100
        /*0182*/ 	.byte	0x04
	.zero		1


	//   ....[6]....
        /*0184*/ 	.word	0x000006b0
        /*0188*/ 	.word	0x000000ff
        /*018c*/ 	.word	0x00000018
        /*0190*/ 	.short	0x0100
        /*0192*/ 	.byte	0x04
	.zero		1


	//   ....[7]....
        /*0194*/ 	.word	0x000006c0
        /*0198*/ 	.word	0x000000ff
        /*019c*/ 	.word	0x00000050
        /*01a0*/ 	.short	0x0100
        /*01a2*/ 	.byte	0x04
	.zero		1


	//   ....[8]....
        /*01a4*/ 	.word	0x000006d0
        /*01a8*/ 	.word	0x000000ff
        /*01ac*/ 	.word	0x00000020
        /*01b0*/ 	.short	0x0100
        /*01b2*/ 	.byte	0x04
	.zero		1


	//   ....[9]....
        /*01b4*/ 	.word	0x000006e0
        /*01b8*/ 	.word	0x000000ff
        /*01bc*/ 	.word	0x00000058
        /*01c0*/ 	.short	0x0100
        /*01c2*/ 	.byte	0x04
	.zero		1


	//   ....[10]....
        /*01c4*/ 	.word	0x000006f0
        /*01c8*/ 	.word	0x000000ff
        /*01cc*/ 	.word	0x00000028
        /*01d0*/ 	.short	0x0100
        /*01d2*/ 	.byte	0x04
	.zero		1


	//   ....[11]....
        /*01d4*/ 	.word	0x00000700
        /*01d8*/ 	.word	0x000000ff
        /*01dc*/ 	.word	0x00000060
        /*01e0*/ 	.short	0x0100
        /*01e2*/ 	.byte	0x04
	.zero		1


	//   ....[12]....
        /*01e4*/ 	.word	0x00000710
        /*01e8*/ 	.word	0x000000ff
        /*01ec*/ 	.word	0x00000030
        /*01f0*/ 	.short	0x0100
        /*01f2*/ 	.byte	0x04
	.zero		1


	//   ....[13]....
        /*01f4*/ 	.word	0x00000720
        /*01f8*/ 	.word	0x000000ff
        /*01fc*/ 	.word	0x00000068
        /*0200*/ 	.short	0x0100
        /*0202*/ 	.byte	0x04
	.zero		1


	//   ....[14]....
        /*0204*/ 	.word	0x00000840
        /*0208*/ 	.word	0x000000ff
        /*020c*/ 	.word	0x00000070
        /*0210*/ 	.short	0x0100
        /*0212*/ 	.byte	0x04
	.zero		1


	//   ....[15]....
        /*0214*/ 	.word	0x00000850
        /*0218*/ 	.word	0x000000ff
        /*021c*/ 	.word	0x00000090
        /*0220*/ 	.short	0x0100
        /*0222*/ 	.byte	0x04
	.zero		1


	//   ....[16]....
        /*0224*/ 	.word	0x00000860
        /*0228*/ 	.word	0x000000ff
        /*022c*/ 	.word	0x00000078
        /*0230*/ 	.short	0x0100
        /*0232*/ 	.byte	0x04
	.zero		1


	//   ....[17]....
        /*0234*/ 	.word	0x00000870
        /*0238*/ 	.word	0x000000ff
        /*023c*/ 	.word	0x00000098
        /*0240*/ 	.short	0x0100
        /*0242*/ 	.byte	0x04
	.zero		1


	//   ....[18]....
        /*0244*/ 	.word	0x00000880
        /*0248*/ 	.word	0x000000ff
        /*024c*/ 	.word	0x00000080
        /*0250*/ 	.short	0x0100
        /*0252*/ 	.byte	0x04
	.zero		1


	//   ....[19]....
        /*0254*/ 	.word	0x00000890
        /*0258*/ 	.word	0x000000ff
        /*025c*/ 	.word	0x000000a0
        /*0260*/ 	.short	0x0100
        /*0262*/ 	.byte	0x04
	.zero		1


	//   ....[20]....
        /*0264*/ 	.word	0x000008a0
        /*0268*/ 	.word	0x000000ff
        /*026c*/ 	.word	0x00000088
        /*0270*/ 	.short	0x0100
        /*0272*/ 	.byte	0x04
	.zero		1


	//   ....[21]....
        /*0274*/ 	.word	0x000008b0
        /*0278*/ 	.word	0x000000ff
        /*027c*/ 	.word	0x000000a8
        /*0280*/ 	.short	0x0100
        /*0282*/ 	.byte	0x04
	.zero		1


	//   ....[22]....
        /*0284*/ 	.word	0x00000990
        /*0288*/ 	.word	0x000000ff
        /*028c*/ 	.word	0x000000b0
        /*0290*/ 	.short	0x0100
        /*0292*/ 	.byte	0x06
	.zero		1


	//   ....[23]....
        /*0294*/ 	.word	0x000009a0
        /*0298*/ 	.word	0x000000ff
        /*029c*/ 	.word	0x000000b8
        /*02a0*/ 	.short	0x0100
        /*02a2*/ 	.byte	0x06
	.zero		1


	//   ....[24]....
        /*02a4*/ 	.word	0x00000ad0
        /*02a8*/ 	.word	0x000000ff
        /*02ac*/ 	.word	0x000000c0
        /*02b0*/ 	.short	0x0100
        /*02b2*/ 	.byte	0x06
	.zero		1


	//   ....[25]....
        /*02b4*/ 	.word	0x00000ae0
        /*02b8*/ 	.word	0x000000ff
        /*02bc*/ 	.word	0x000000d0
        /*02c0*/ 	.short	0x0100
        /*02c2*/ 	.byte	0x06
	.zero		1


	//   ....[26]....
        /*02c4*/ 	.word	0x00000af0
        /*02c8*/ 	.word	0x000000ff
        /*02cc*/ 	.word	0x000000c8
        /*02d0*/ 	.short	0x0100
        /*02d2*/ 	.byte	0x06
	.zero		1


	//   ....[27]....
        /*02d4*/ 	.word	0x00000b00
        /*02d8*/ 	.word	0x000000ff
        /*02dc*/ 	.word	0x000000d8
        /*02e0*/ 	.short	0x0100
        /*02e2*/ 	.byte	0x06
	.zero		1


	//   ....[28]....
        /*02e4*/ 	.word	0x00000c20
        /*02e8*/ 	.word	0x000000ff
        /*02ec*/ 	.word	0x000000e0
        /*02f0*/ 	.short	0x0100
        /*02f2*/ 	.byte	0x04
	.zero		1


	//   ....[29]....
        /*02f4*/ 	.word	0x00000c30
        /*02f8*/ 	.word	0x000000ff
        /*02fc*/ 	.word	0x00000100
        /*0300*/ 	.short	0x0100
        /*0302*/ 	.byte	0x04
	.zero		1


	//   ....[30]....
        /*0304*/ 	.word	0x00000c40
        /*0308*/ 	.word	0x000000ff
        /*030c*/ 	.word	0x000000e8
        /*0310*/ 	.short	0x0100
        /*0312*/ 	.byte	0x04
	.zero		1


	//   ....[31]....
        /*0314*/ 	.word	0x00000c50
        /*0318*/ 	.word	0x000000ff
        /*031c*/ 	.word	0x00000108
        /*0320*/ 	.short	0x0100
        /*0322*/ 	.byte	0x04
	.zero		1


	//   ....[32]....
        /*0324*/ 	.word	0x00000c60
        /*0328*/ 	.word	0x000000ff
        /*032c*/ 	.word	0x000000f0
        /*0330*/ 	.short	0x0100
        /*0332*/ 	.byte	0x04
	.zero		1


	//   ....[33]....
        /*0334*/ 	.word	0x00000c70
        /*0338*/ 	.word	0x000000ff
        /*033c*/ 	.word	0x00000110
        /*0340*/ 	.short	0x0100
        /*0342*/ 	.byte	0x04
	.zero		1


	//   ....[34]....
        /*0344*/ 	.word	0x00000c80
        /*0348*/ 	.word	0x000000ff
        /*034c*/ 	.word	0x000000f8
        /*0350*/ 	.short	0x0100
        /*0352*/ 	.byte	0x04
	.zero		1


	//   ....[35]....
        /*0354*/ 	.word	0x00000c90
        /*0358*/ 	.word	0x000000ff
        /*035c*/ 	.word	0x00000118
        /*0360*/ 	.short	0x0100
        /*0362*/ 	.byte	0x04
	.zero		1


	//   ....[36]....
        /*0364*/ 	.word	0x00000d80
        /*0368*/ 	.word	0x000000ff
        /*036c*/ 	.word	0x00000120
        /*0370*/ 	.short	0x0100
        /*0372*/ 	.byte	0x04
	.zero		1


	//   ....[37]....
        /*0374*/ 	.word	0x00000d90
        /*0378*/ 	.word	0x000000ff
        /*037c*/ 	.word	0x00000130
        /*0380*/ 	.short	0x0100
        /*0382*/ 	.byte	0x04
	.zero		1


	//   ....[38]....
        /*0384*/ 	.word	0x00000da0
        /*0388*/ 	.word	0x000000ff
        /*038c*/ 	.word	0x00000128
        /*0390*/ 	.short	0x0100
        /*0392*/ 	.byte	0x04
	.zero		1


	//   ....[39]....
        /*0394*/ 	.word	0x00000db0
        /*0398*/ 	.word	0x000000ff
        /*039c*/ 	.word	0x00000138
        /*03a0*/ 	.short	0x0100
        /*03a2*/ 	.byte	0x04
	.zero		1


	//   ....[40]....
        /*03a4*/ 	.word	0x00000eb0
        /*03a8*/ 	.word	0x000000ff
        /*03ac*/ 	.word	0x00000140
        /*03b0*/ 	.short	0x0100
        /*03b2*/ 	.byte	0x06
	.zero		1


	//   ....[41]....
        /*03b4*/ 	.word	0x00001a60
        /*03b8*/ 	.word	0x00000000
        /*03bc*/ 	.word	0x00000130
        /*03c0*/ 	.short	0x010a
        /*03c2*/ 	.byte	0xff
	.zero		1


	//   ....[42]....
        /*03c4*/ 	.word	0x00001a90
        /*03c8*/ 	.word	0x00000000
        /*03cc*/ 	.word	0x00000120
        /*03d0*/ 	.short	0x0101
        /*03d2*/ 	.byte	0xff
	.zero		1


	//   ....[43]....
        /*03d4*/ 	.word	0x00001b50
        /*03d8*/ 	.word	0x000000ff
        /*03dc*/ 	.word	0x00000038
        /*03e0*/ 	.short	0x010a
        /*03e2*/ 	.byte	0x04
	.zero		1


	//   ....[44]....
        /*03e4*/ 	.word	0x00001c20
        /*03e8*/ 	.word	0x000000ff
        /*03ec*/ 	.word	0x00000038
        /*03f0*/ 	.short	0x010a
        /*03f2*/ 	.byte	0x21
	.zero		1


	//   ....[45]....
        /*03f4*/ 	.word	0x00001dd0
        /*03f8*/ 	.word	0x000000ff
        /*03fc*/ 	.word	0x00000038
        /*0400*/ 	.short	0x010a
        /*0402*/ 	.byte	0x05
	.zero		1


	//   ....[46]....
        /*0404*/ 	.word	0x00001ee0
        /*0408*/ 	.word	0x000000ff
        /*040c*/ 	.word	0x000000b8
        /*0410*/ 	.short	0x0101
        /*0412*/ 	.byte	0x06
	.zero		1


	//   ....[47]....
        /*0414*/ 	.word	0x00001f00
        /*0418*/ 	.word	0x000000ff
        /*041c*/ 	.word	0x00000038
        /*0420*/ 	.short	0x010a
        /*0422*/ 	.byte	0x04
	.zero		1


	//   ....[48]....
        /*0424*/ 	.word	0x00001f80
        /*0428*/ 	.word	0x000000ff
        /*042c*/ 	.word	0x00000038
        /*0430*/ 	.short	0x010a
        /*0432*/ 	.byte	0x11
	.zero		1


	//   ....[49]....
        /*0434*/ 	.word	0x00002110
        /*0438*/ 	.word	0x000000ff
        /*043c*/ 	.word	0x00000038
        /*0440*/ 	.short	0x010a
        /*0442*/ 	.byte	0x05
	.zero		1


	//   ....[50]....
        /*0444*/ 	.word	0x00002270
        /*0448*/ 	.word	0x00000003
        /*044c*/ 	.word	0x000000c0
        /*0450*/ 	.short	0x010a
        /*0452*/ 	.byte	0xff
	.zero		1


	//   ....[51]....
        /*0454*/ 	.word	0x000023c0
        /*0458*/ 	.word	0x00000000
        /*045c*/ 	.word	0x00000000
        /*0460*/ 	.short	0x0101
        /*0462*/ 	.byte	0xff
	.zero		1


	//   ....[52]....
        /*0464*/ 	.word	0x00002970
        /*0468*/ 	.word	0x000000ff
        /*046c*/ 	.word	0x00000000
        /*0470*/ 	.short	0x010a
        /*0472*/ 	.byte	0x04
	.zero		1


	//   ....[53]....
        /*0474*/ 	.word	0x00002a00
        /*0478*/ 	.word	0x000000ff
        /*047c*/ 	.word	0x00000000
        /*0480*/ 	.short	0x010a
        /*0482*/ 	.byte	0x05
	.zero		1


	//   ....[54]....
        /*0484*/ 	.word	0x00002a90
        /*0488*/ 	.word	0x000000ff
        /*048c*/ 	.word	0x00000000
        /*0490*/ 	.short	0x010a
        /*0492*/ 	.byte	0x05
	.zero		1


	//   ....[55]....
        /*0494*/ 	.word	0x00002b20
        /*0498*/ 	.word	0x000000ff
        /*049c*/ 	.word	0x00000000
        /*04a0*/ 	.short	0x010a
        /*04a2*/ 	.byte	0x05
	.zero		1


	//   ....[56]....
        /*04a4*/ 	.word	0x00002bb0
        /*04a8*/ 	.word	0x000000ff
        /*04ac*/ 	.word	0x00000000
        /*04b0*/ 	.short	0x010a
        /*04b2*/ 	.byte	0x05
	.zero		1


	//   ....[57]....
        /*04b4*/ 	.word	0x00002c40
        /*04b8*/ 	.word	0x000000ff
        /*04bc*/ 	.word	0x00000000
        /*04c0*/ 	.short	0x010a
        /*04c2*/ 	.byte	0x05
	.zero		1


	//   ....[58]....
        /*04c4*/ 	.word	0x00002ce0
        /*04c8*/ 	.word	0x00000000
        /*04cc*/ 	.word	0x00000000
        /*04d0*/ 	.short	0x010a
        /*04d2*/ 	.byte	0xff
	.zero		1


	//   ....[59]....
        /*04d4*/ 	.word	0x00002e00
        /*04d8*/ 	.word	0x00000002
        /*04dc*/ 	.word	0x00000120
        /*04e0*/ 	.short	0x010a
        /*04e2*/ 	.byte	0xff
	.zero		1


	//   ....[60]....
        /*04e4*/ 	.word	0x00002e70
        /*04e8*/ 	.word	0x00000002
        /*04ec*/ 	.word	0x00000000
        /*04f0*/ 	.short	0x0101
        /*04f2*/ 	.byte	0xff
	.zero		1


	//   ....[61]....
        /*04f4*/ 	.word	0x00002e90
        /*04f8*/ 	.word	0x000000ff
        /*04fc*/ 	.word	0x000000d0
        /*0500*/ 	.short	0x010a
        /*0502*/ 	.byte	0x04
	.zero		1


	//   ....[62]....
        /*0504*/ 	.word	0x00002fb0
        /*0508*/ 	.word	0x00000002
        /*050c*/ 	.word	0x000000c0
        /*0510*/ 	.short	0x010a
        /*0512*/ 	.byte	0xff
	.zero		1


	//   ....[63]....
        /*0514*/ 	.word	0x000030b0
        /*0518*/ 	.word	0x00000002
        /*051c*/ 	.word	0x00000000
        /*0520*/ 	.short	0x0101
        /*0522*/ 	.byte	0xff
	.zero		1


	//   ....[64]....
        /*0524*/ 	.word	0x00003140
        /*0528*/ 	.word	0x000000ff
        /*052c*/ 	.word	0x000000d0
        /*0530*/ 	.short	0x0106
        /*0532*/ 	.byte	0x04
	.zero		1


	//   ....[65]....
        /*0534*/ 	.word	0x00003160
        /*0538*/ 	.word	0x000000ff
        /*053c*/ 	.word	0x000000d0
        /*0540*/ 	.short	0x010a
        /*0542*/ 	.byte	0x04
	.zero		1


	//   ....[66]....
        /*0544*/ 	.word	0x000031f0
        /*0548*/ 	.word	0x000000ff
        /*054c*/ 	.word	0x000000d0
        /*0550*/ 	.short	0x0106
        /*0552*/ 	.byte	0x07
	.zero		1


	//   ....[67]....
        /*0554*/ 	.word	0x00003230
        /*0558*/ 	.word	0x00000000
        /*055c*/ 	.word	0x000000d0
        /*0560*/ 	.short	0x010a
        /*0562*/ 	.byte	0xff
	.zero		1


	//   ....[68]....
        /*0564*/ 	.word	0x00003470
        /*0568*/ 	.word	0x000000ff
        /*056c*/ 	.word	0x00000008
        /*0570*/ 	.short	0x010a
        /*0572*/ 	.byte	0x05
	.zero		1


	//   ....[69]....
        /*0574*/ 	.word	0x00003490
        /*0578*/ 	.word	0x000000ff
        /*057c*/ 	.word	0x00000008
        /*0580*/ 	.short	0x010a
        /*0582*/ 	.byte	0x05
	.zero		1


	//   ....[70]....
        /*0584*/ 	.word	0x00003620
        /*0588*/ 	.word	0x000000ff
        /*058c*/ 	.word	0x00000008
        /*0590*/ 	.short	0x010a
        /*0592*/ 	.byte	0x05
	.zero		1


	//   ....[71]....
        /*0594*/ 	.word	0x00003640
        /*0598*/ 	.word	0x000000ff
        /*059c*/ 	.word	0x00000008
        /*05a0*/ 	.short	0x010a
        /*05a2*/ 	.byte	0x05
	.zero		1


	//   ....[72]....
        /*05a4*/ 	.word	0x00003700
        /*05a8*/ 	.word	0x000000ff
        /*05ac*/ 	.word	0x00000000
        /*05b0*/ 	.short	0x0101
        /*05b2*/ 	.byte	0x04
	.zero		1


	//   ....[73]....
        /*05b4*/ 	.word	0x00003a40
        /*05b8*/ 	.word	0x00000000
        /*05bc*/ 	.word	0x000000c0
        /*05c0*/ 	.short	0x010a
        /*05c2*/ 	.byte	0xff
	.zero		1


	//   ....[74]....
        /*05c4*/ 	.word	0x00003b00
        /*05c8*/ 	.word	0x00000000
        /*05cc*/ 	.word	0x00000000
        /*05d0*/ 	.short	0x0101
        /*05d2*/ 	.byte	0xff
	.zero		1


	//   ....[75]....
        /*05d4*/ 	.word	0x00003bc0
        /*05d8*/ 	.word	0x000000ff
        /*05dc*/ 	.word	0x00000000
        /*05e0*/ 	.short	0x010a
        /*05e2*/ 	.byte	0x04
	.zero		1


	//   ....[76]....
        /*05e4*/ 	.word	0x00003bd0
        /*05e8*/ 	.word	0x000000ff
        /*05ec*/ 	.word	0x00000100
        /*05f0*/ 	.short	0x010a
        /*05f2*/ 	.byte	0x1f
	.zero		1


	//   ....[77]....
        /*05f4*/ 	.word	0x00003c80
        /*05f8*/ 	.word	0x000000ff
        /*05fc*/ 	.word	0x00000000
        /*0600*/ 	.short	0x010a
        /*0602*/ 	.byte	0x05
	.zero		1


	//   ....[78]....
        /*0604*/ 	.word	0x00003db0
        /*0608*/ 	.word	0x000000ff
        /*060c*/ 	.word	0x00000000
        /*0610*/ 	.short	0x010a
        /*0612*/ 	.byte	0x04
	.zero		1


	//   ....[79]....
        /*0614*/ 	.word	0x000040b0
        /*0618*/ 	.word	0x000000ff
        /*061c*/ 	.word	0x00000000
        /*0620*/ 	.short	0x010a
        /*0622*/ 	.byte	0x04
	.zero		1


	//   ....[80]....
        /*0624*/ 	.word	0x00004140
        /*0628*/ 	.word	0x000000ff
        /*062c*/ 	.word	0x00000000
        /*0630*/ 	.short	0x010a
        /*0632*/ 	.byte	0x05
	.zero		1


	//   ....[81]....
        /*0634*/ 	.word	0x000041d0
        /*0638*/ 	.word	0x000000ff
        /*063c*/ 	.word	0x00000000
        /*0640*/ 	.short	0x010a
        /*0642*/ 	.byte	0x05
	.zero		1


	//   ....[82]....
        /*0644*/ 	.word	0x00004270
        /*0648*/ 	.word	0x00000000
        /*064c*/ 	.word	0x00000000
        /*0650*/ 	.short	0x010a
        /*0652*/ 	.byte	0xff
	.zero		1


	//   ....[83]....
        /*0654*/ 	.word	0x000042b0
        /*0658*/ 	.word	0x00000000
        /*065c*/ 	.word	0x00000000
        /*0660*/ 	.short	0x010a
        /*0662*/ 	.byte	0xff
	.zero		1


	//   ....[84]....
        /*0664*/ 	.word	0x00004320
        /*0668*/ 	.word	0x000000ff
        /*066c*/ 	.word	0x00000000
        /*0670*/ 	.short	0x0101
        /*0672*/ 	.byte	0x04
	.zero		1


	//   ....[85]....
        /*0674*/ 	.word	0x00004360
        /*0678*/ 	.word	0x000000ff
        /*067c*/ 	.word	0x00000140
        /*0680*/ 	.short	0x010a
        /*0682*/ 	.byte	0x1a
	.zero		1


	//   ....[86]....
        /*0684*/ 	.word	0x000043b0
        /*0688*/ 	.word	0x000000ff
        /*068c*/ 	.word	0x00000000
        /*0690*/ 	.short	0x0101
        /*0692*/ 	.byte	0x04
	.zero		1


	//   ....[87]....
        /*0694*/ 	.word	0x00004850
        /*0698*/ 	.word	0x0000000c
        /*069c*/ 	.word	0x000000c0
        /*06a0*/ 	.short	0x010a
        /*06a2*/ 	.byte	0xff
	.zero		1


	//   ....[88]....
        /*06a4*/ 	.word	0x000049c0
        /*06a8*/ 	.word	0x00000000
        /*06ac*/ 	.word	0x00000000
        /*06b0*/ 	.short	0x0101
        /*06b2*/ 	.byte	0xff
	.zero		1


	//   ....[89]....
        /*06b4*/ 	.word	0x00004e50
        /*06b8*/ 	.word	0x000000ff
        /*06bc*/ 	.word	0x000000b8
        /*06c0*/ 	.short	0x010a
        /*06c2*/ 	.byte	0x15
	.zero		1


	//   ....[90]....
        /*06c4*/ 	.word	0x00004fd0
        /*06c8*/ 	.word	0x000000ff
        /*06cc*/ 	.word	0x00000090
        /*06d0*/ 	.short	0x010a
        /*06d2*/ 	.byte	0x15
	.zero		1


	//   ....[91]....
        /*06d4*/ 	.word	0x000051d0
        /*06d8*/ 	.word	0x000000ff
        /*06dc*/ 	.word	0x00000070
        /*06e0*/ 	.short	0x010b
        /*06e2*/ 	.byte	0x15
	.zero		1


	//   ....[92]....
        /*06e4*/ 	.word	0x000051e0
        /*06e8*/ 	.word	0x000000ff
        /*06ec*/ 	.word	0x00000000
        /*06f0*/ 	.short	0x0101
        /*06f2*/ 	.byte	0x06
	.zero		1


	//   ....[93]....
        /*06f4*/ 	.word	0x000051f0
        /*06f8*/ 	.word	0x000000ff
        /*06fc*/ 	.word	0x00000098
        /*0700*/ 	.short	0x010a
        /*0702*/ 	.byte	0x15
	.zero		1


	//   ....[94]....
        /*0704*/ 	.word	0x000053a0
        /*0708*/ 	.word	0x000000ff
        /*070c*/ 	.word	0x00000078
        /*0710*/ 	.short	0x010b
        /*0712*/ 	.byte	0x15
	.zero		1


	//   ....[95]....
        /*0714*/ 	.word	0x000053b0
        /*0718*/ 	.word	0x000000ff
        /*071c*/ 	.word	0x00000000
        /*0720*/ 	.short	0x0101
        /*0722*/ 	.byte	0x06
	.zero		1


	//   ....[96]....
        /*0724*/ 	.word	0x000053c0
        /*0728*/ 	.word	0x000000ff
        /*072c*/ 	.word	0x000000a0
        /*0730*/ 	.short	0x010a
        /*0732*/ 	.byte	0x15
	.zero		1


	//   ....[97]....
        /*0734*/ 	.word	0x00005570
        /*0738*/ 	.word	0x000000ff
        /*073c*/ 	.word	0x00000080
        /*0740*/ 	.short	0x010b
        /*0742*/ 	.byte	0x15
	.zero		1


	//   ....[98]....
        /*0744*/ 	.word	0x00005580
        /*0748*/ 	.word	0x000000ff
        /*074c*/ 	.word	0x00000000
        /*0750*/ 	.short	0x0101
        /*0752*/ 	.byte	0x06
	.zero		1


	//   ....[99]....
        /*0754*/ 	.word	0x00005590
        /*0758*/ 	.word	0x000000ff
        /*075c*/ 	.word	0x000000a8
        /*0760*/ 	.short	0x010a
        /*0762*/ 	.byte	0x15
	.zero		1


	//   ....[100]....
        /*0764*/ 	.word	0x000057d0
        /*0768*/ 	.word	0x000000ff
        /*076c*/ 	.word	0x00000088
        /*0770*/ 	.short	0x010b
        /*0772*/ 	.byte	0x15
	.zero		1


	//   ....[101]....
        /*0774*/ 	.word	0x000057e0
        /*0778*/ 	.word	0x000000ff
        /*077c*/ 	.word	0x00000000
        /*0780*/ 	.short	0x0101
        /*0782*/ 	.byte	0x25
	.zero		1


	//   ....[102]....
        /*0784*/ 	.word	0x00005820
        /*0788*/ 	.word	0x000000ff
        /*078c*/ 	.word	0x00000090
        /*0790*/ 	.short	0x010a
        /*0792*/ 	.byte	0x15
	.zero		1


	//   ....[103]....
        /*0794*/ 	.word	0x00005840
        /*0798*/ 	.word	0x000000ff
        /*079c*/ 	.word	0x00000098
        /*07a0*/ 	.short	0x010a
        /*07a2*/ 	.byte	0x15
	.zero		1


	//   ....[104]....
        /*07a4*/ 	.word	0x00005860
        /*07a8*/ 	.word	0x000000ff
        /*07ac*/ 	.word	0x000000a0
        /*07b0*/ 	.short	0x010a
        /*07b2*/ 	.byte	0x15
	.zero		1


	//   ....[105]....
        /*07b4*/ 	.word	0x000058a0
        /*07b8*/ 	.word	0x00000000
        /*07bc*/ 	.word	0x000000a8
        /*07c0*/ 	.short	0x010a
        /*07c2*/ 	.byte	0xff
	.zero		1


	//   ....[106]....
        /*07c4*/ 	.word	0x00005be0
        /*07c8*/ 	.word	0x00000003
        /*07cc*/ 	.word	0x000000c0
        /*07d0*/ 	.short	0x010a
        /*07d2*/ 	.byte	0xff
	.zero		1


	//   ....[107]....
        /*07d4*/ 	.word	0x00005d60
        /*07d8*/ 	.word	0x00000000
        /*07dc*/ 	.word	0x00000000
        /*07e0*/ 	.short	0x0101
        /*07e2*/ 	.byte	0xff
	.zero		1


	//   ....[108]....
        /*07e4*/ 	.word	0x000068a0
        /*07e8*/ 	.word	0x000000ff
        /*07ec*/ 	.word	0x00000070
        /*07f0*/ 	.short	0x010a
        /*07f2*/ 	.byte	0x2b
	.zero		1


	//   ....[109]....
        /*07f4*/ 	.word	0x000068e0
        /*07f8*/ 	.word	0x00000035
        /*07fc*/ 	.word	0x000000e0
        /*0800*/ 	.short	0x010a
        /*0802*/ 	.byte	0xff
	.zero		1


	//   ....[110]....
        /*0804*/ 	.word	0x000069f0
        /*0808*/ 	.word	0x000000ff
        /*080c*/ 	.word	0x00000070
        /*0810*/ 	.short	0x010a
        /*0812*/ 	.byte	0x2b
	.zero		1


	//   ....[111]....
        /*0814*/ 	.word	0x00006ac0
        /*0818*/ 	.word	0x00000035
        /*081c*/ 	.word	0x000000e0
        /*0820*/ 	.short	0x010a
        /*0822*/ 	.byte	0xff
	.zero		1


	//   ....[112]....
        /*0824*/ 	.word	0x00007280
        /*0828*/ 	.word	0x00000000
        /*082c*/ 	.word	0x00000000
        /*0830*/ 	.short	0x0101
        /*0832*/ 	.byte	0xff
	.zero		1


	//   ....[113]....
        /*0834*/ 	.word	0x00007290
        /*0838*/ 	.word	0x00000002
        /*083c*/ 	.word	0x00000070
        /*0840*/ 	.short	0x010a
        /*0842*/ 	.byte	0xff
	.zero		1


	//   ....[114]....
        /*0844*/ 	.word	0x00007350
        /*0848*/ 	.word	0x00000002
        /*084c*/ 	.word	0x00000070
        /*0850*/ 	.short	0x010a
        /*0852*/ 	.byte	0xff
	.zero		1


	//   ....[115]....
        /*0854*/ 	.word	0x00007b50
        /*0858*/ 	.word	0x00000000
        /*085c*/ 	.word	0x00000000
        /*0860*/ 	.short	0x0101
        /*0862*/ 	.byte	0xff
	.zero		1


	//   ....[116]....
        /*0864*/ 	.word	0x00007b70
        /*0868*/ 	.word	0x00000002
        /*086c*/ 	.word	0x00000070
        /*0870*/ 	.short	0x010a
        /*0872*/ 	.byte	0xff
	.zero		1


	//   ....[117]....
        /*0874*/ 	.word	0x00007c20
        /*0878*/ 	.word	0x00000002
        /*087c*/ 	.word	0x00000070
        /*0880*/ 	.short	0x010a
        /*0882*/ 	.byte	0xff
	.zero		1


	//   ....[118]....
        /*0884*/ 	.word	0x00008420
        /*0888*/ 	.word	0x00000000
        /*088c*/ 	.word	0x00000000
        /*0890*/ 	.short	0x0101
        /*0892*/ 	.byte	0xff
	.zero		1


	//   ....[119]....
        /*0894*/ 	.word	0x00008440
        /*0898*/ 	.word	0x00000003
        /*089c*/ 	.word	0x00000070
        /*08a0*/ 	.short	0x010a
        /*08a2*/ 	.byte	0xff
	.zero		1


	//   ....[120]....
        /*08a4*/ 	.word	0x000084f0
        /*08a8*/ 	.word	0x00000003
        /*08ac*/ 	.word	0x00000070
        /*08b0*/ 	.short	0x010a
        /*08b2*/ 	.byte	0xff
	.zero		1


	//   ....[121]....
        /*08b4*/ 	.word	0x000087a0
        /*08b8*/ 	.word	0x00000035
        /*08bc*/ 	.word	0x00000000
        /*08c0*/ 	.short	0x0101
        /*08c2*/ 	.byte	0xff
	.zero		1


	//   ....[122]....
        /*08c4*/ 	.word	0x00008d40
        /*08c8*/ 	.word	0x00000000
        /*08cc*/ 	.word	0x00000000
        /*08d0*/ 	.short	0x0101
        /*08d2*/ 	.byte	0xff
	.zero		1


	//   ....[123]....
        /*08d4*/ 	.word	0x00008fd0
        /*08d8*/ 	.word	0x000000ff
        /*08dc*/ 	.word	0x00000000
        /*08e0*/ 	.short	0x0101
        /*08e2*/ 	.byte	0x04
	.zero		1


	//   ....[124]....
        /*08e4*/ 	.word	0x00008ff0
        /*08e8*/ 	.word	0x00000000
        /*08ec*/ 	.word	0x00000130
        /*08f0*/ 	.short	0x010a
        /*08f2*/ 	.byte	0xff
	.zero		1


	//   ....[125]....
        /*08f4*/ 	.word	0x00009050
        /*08f8*/ 	.word	0x00000000
        /*08fc*/ 	.word	0x00000038
        /*0900*/ 	.short	0x010a
        /*0902*/ 	.byte	0xff
	.zero		1


	//   ....[126]....
        /*0904*/ 	.word	0x000090b0
        /*0908*/ 	.word	0x00000000
        /*090c*/ 	.word	0x00000038
        /*0910*/ 	.short	0x010a
        /*0912*/ 	.byte	0xff
	.zero		1


	//   ....[127]....
        /*0914*/ 	.word	0x00009100
        /*0918*/ 	.word	0x00000003
        /*091c*/ 	.word	0x000000c0
        /*0920*/ 	.short	0x010a
        /*0922*/ 	.byte	0xff
	.zero		1


	//   ....[128]....
        /*0924*/ 	.word	0x00009160
        /*0928*/ 	.word	0x00000000
        /*092c*/ 	.word	0x00000000
        /*0930*/ 	.short	0x010a
        /*0932*/ 	.byte	0xff
	.zero		1


	//   ....[129]....
        /*0934*/ 	.word	0x000091c0
        /*0938*/ 	.word	0x00000000
        /*093c*/ 	.word	0x00000000
        /*0940*/ 	.short	0x010a
        /*0942*/ 	.byte	0xff
	.zero		1


	//   ....[130]....
        /*0944*/ 	.word	0x00009220
        /*0948*/ 	.word	0x00000000
        /*094c*/ 	.word	0x00000000
        /*0950*/ 	.short	0x010a
        /*0952*/ 	.byte	0xff
	.zero		1


	//   ....[131]....
        /*0954*/ 	.word	0x00009280
        /*0958*/ 	.word	0x00000000
        /*095c*/ 	.word	0x00000000
        /*0960*/ 	.short	0x010a
        /*0962*/ 	.byte	0xff
	.zero		1


	//   ....[132]....
        /*0964*/ 	.word	0x000092e0
        /*0968*/ 	.word	0x00000000
        /*096c*/ 	.word	0x00000000
        /*0970*/ 	.short	0x010a
        /*0972*/ 	.byte	0xff
	.zero		1


	//   ....[133]....
        /*0974*/ 	.word	0x00009340
        /*0978*/ 	.word	0x00000000
        /*097c*/ 	.word	0x00000000
        /*0980*/ 	.short	0x010a
        /*0982*/ 	.byte	0xff
	.zero		1


	//   ....[134]....
        /*0984*/ 	.word	0x00009390
        /*0988*/ 	.word	0x00000002
        /*098c*/ 	.word	0x00000120
        /*0990*/ 	.short	0x010a
        /*0992*/ 	.byte	0xff
	.zero		1


	//   ....[135]....
        /*0994*/ 	.word	0x000093f0
        /*0998*/ 	.word	0x00000002
        /*099c*/ 	.word	0x000000d0
        /*09a0*/ 	.short	0x010a
        /*09a2*/ 	.byte	0xff
	.zero		1


	//   ....[136]....
        /*09a4*/ 	.word	0x00009440
        /*09a8*/ 	.word	0x00000002
        /*09ac*/ 	.word	0x000000c0
        /*09b0*/ 	.short	0x010a
        /*09b2*/ 	.byte	0xff
	.zero		1


	//   ....[137]....
        /*09b4*/ 	.word	0x000094a0
        /*09b8*/ 	.word	0x00000000
        /*09bc*/ 	.word	0x000000d0
        /*09c0*/ 	.short	0x010a
        /*09c2*/ 	.byte	0xff
	.zero		1


	//   ....[138]....
        /*09c4*/ 	.word	0x00009500
        /*09c8*/ 	.word	0x00000005
        /*09cc*/ 	.word	0x00000008
        /*09d0*/ 	.short	0x010a
        /*09d2*/ 	.byte	0xff
	.zero		1


	//   ....[139]....
        /*09d4*/ 	.word	0x000095e0
        /*09d8*/ 	.word	0x00000000
        /*09dc*/ 	.word	0x00000008
        /*09e0*/ 	.short	0x010a
        /*09e2*/ 	.byte	0xff
	.zero		1


	//   ....[140]....
        /*09e4*/ 	.word	0x00009630
        /*09e8*/ 	.word	0x00000000
        /*09ec*/ 	.word	0x000000c0
        /*09f0*/ 	.short	0x010a
        /*09f2*/ 	.byte	0xff
	.zero		1


	//   ....[141]....
        /*09f4*/ 	.word	0x00009690
        /*09f8*/ 	.word	0x00000000
        /*09fc*/ 	.word	0x00000100
        /*0a00*/ 	.short	0x010a
        /*0a02*/ 	.byte	0xff
	.zero		1


	//   ....[142]....
        /*0a04*/ 	.word	0x000096f0
        /*0a08*/ 	.word	0x00000000
        /*0a0c*/ 	.word	0x00000000
        /*0a10*/ 	.short	0x010a
        /*0a12*/ 	.byte	0xff
	.zero		1


	//   ....[143]....
        /*0a14*/ 	.word	0x00009750
        /*0a18*/ 	.word	0x00000000
        /*0a1c*/ 	.word	0x00000000
        /*0a20*/ 	.short	0x010a
        /*0a22*/ 	.byte	0xff
	.zero		1


	//   ....[144]....
        /*0a24*/ 	.word	0x000097b0
        /*0a28*/ 	.word	0x00000000
        /*0a2c*/ 	.word	0x00000000
        /*0a30*/ 	.short	0x010a
        /*0a32*/ 	.byte	0xff
	.zero		1


	//   ....[145]....
        /*0a34*/ 	.word	0x00009810
        /*0a38*/ 	.word	0x00000000
        /*0a3c*/ 	.word	0x00000000
        /*0a40*/ 	.short	0x010a
        /*0a42*/ 	.byte	0xff
	.zero		1


	//   ....[146]....
        /*0a44*/ 	.word	0x00009870
        /*0a48*/ 	.word	0x00000000
        /*0a4c*/ 	.word	0x00000140
        /*0a50*/ 	.short	0x010a
        /*0a52*/ 	.byte	0xff
	.zero		1


	//   ....[147]....
        /*0a54*/ 	.word	0x000098c0
        /*0a58*/ 	.word	0x0000000c
        /*0a5c*/ 	.word	0x000000c0
        /*0a60*/ 	.short	0x010a
        /*0a62*/ 	.byte	0xff
	.zero		1


	//   ....[148]....
        /*0a64*/ 	.word	0x00009920
        /*0a68*/ 	.word	0x00000000
        /*0a6c*/ 	.word	0x000000b8
        /*0a70*/ 	.short	0x010a
        /*0a72*/ 	.byte	0xff
	.zero		1


	//   ....[149]....
        /*0a74*/ 	.word	0x00009980
        /*0a78*/ 	.word	0x00000000
        /*0a7c*/ 	.word	0x00000090
        /*0a80*/ 	.short	0x010a
        /*0a82*/ 	.byte	0xff
	.zero		1


	//   ....[150]....
        /*0a84*/ 	.word	0x000099e0
        /*0a88*/ 	.word	0x00000000
        /*0a8c*/ 	.word	0x00000098
        /*0a90*/ 	.short	0x010a
        /*0a92*/ 	.byte	0xff
	.zero		1


	//   ....[151]....
        /*0a94*/ 	.word	0x00009a40
        /*0a98*/ 	.word	0x00000000
        /*0a9c*/ 	.word	0x000000a0
        /*0aa0*/ 	.short	0x010a
        /*0aa2*/ 	.byte	0xff
	.zero		1


	//   ....[152]....
        /*0aa4*/ 	.word	0x00009aa0
        /*0aa8*/ 	.word	0x00000000
        /*0aac*/ 	.word	0x000000a8
        /*0ab0*/ 	.short	0x010a
        /*0ab2*/ 	.byte	0xff
	.zero		1


	//   ....[153]....
        /*0ab4*/ 	.word	0x00009b00
        /*0ab8*/ 	.word	0x00000000
        /*0abc*/ 	.word	0x00000090
        /*0ac0*/ 	.short	0x010a
        /*0ac2*/ 	.byte	0xff
	.zero		1


	//   ....[154]....
        /*0ac4*/ 	.word	0x00009b60
        /*0ac8*/ 	.word	0x00000000
        /*0acc*/ 	.word	0x00000098
        /*0ad0*/ 	.short	0x010a
        /*0ad2*/ 	.byte	0xff
	.zero		1


	//   ....[155]....
        /*0ad4*/ 	.word	0x00009bc0
        /*0ad8*/ 	.word	0x00000000
        /*0adc*/ 	.word	0x000000a0
        /*0ae0*/ 	.short	0x010a
        /*0ae2*/ 	.byte	0xff
	.zero		1


	//   ....[156]....
        /*0ae4*/ 	.word	0x00009c10
        /*0ae8*/ 	.word	0x00000003
        /*0aec*/ 	.word	0x000000c0
        /*0af0*/ 	.short	0x010a
        /*0af2*/ 	.byte	0xff
	.zero		1


	//   ....[157]....
        /*0af4*/ 	.word	0x00009c70
        /*0af8*/ 	.word	0x00000002
        /*0afc*/ 	.word	0x00000070
        /*0b00*/ 	.short	0x010a
        /*0b02*/ 	.byte	0xff
	.zero		1


	//   ....[158]....
        /*0b04*/ 	.word	0x00009cc0
        /*0b08*/ 	.word	0x00000035
        /*0b0c*/ 	.word	0x000000e0
        /*0b10*/ 	.short	0x010a
        /*0b12*/ 	.byte	0xff
	.zero		1


	//   ....[159]....
        /*0b14*/ 	.word	0x00009d10
        /*0b18*/ 	.word	0x00000002
        /*0b1c*/ 	.word	0x00000070
        /*0b20*/ 	.short	0x010a
        /*0b22*/ 	.byte	0xff
	.zero		1


	//   ....[160]....
        /*0b24*/ 	.word	0x00009d60
        /*0b28*/ 	.word	0x00000002
        /*0b2c*/ 	.word	0x00000070
        /*0b30*/ 	.short	0x010a
        /*0b32*/ 	.byte	0xff
	.zero		1


	//   ....[161]....
        /*0b34*/ 	.word	0x00009db0
        /*0b38*/ 	.word	0x00000003
        /*0b3c*/ 	.word	0x00000070
        /*0b40*/ 	.short	0x010a
        /*0b42*/ 	.byte	0xff
	.zero		1


	//----- nvinfo : EIATTR_NUM_MBARRIERS
	.align		4
.L_47:
        /*0b44*/ 	.byte	0x03, 0x38
        /*0b46*/ 	.short	0x0029


	//----- nvinfo : EIATTR_EXIT_INSTR_OFFSETS
	.align		4
        /*0b48*/ 	.byte	0x04, 0x1c
        /*0b4a*/ 	.short	(.L_49 - .L_48)


	//   ....[0]....
.L_48:
        /*0b4c*/ 	.word	0x00002d10


	//   ....[1]....
        /*0b50*/ 	.word	0x00003200


	//   ....[2]....
        /*0b54*/ 	.word	0x00003260


	//   ....[3]....
        /*0b58*/ 	.word	0x000045e0


	//   ....[4]....
        /*0b5c*/ 	.word	0x000058d0


	//   ....[5]....
        /*0b60*/ 	.word	0x00005910


	//   ....[6]....
        /*0b64*/ 	.word	0x00008ec0


	//   ....[7]....
        /*0b68*/ 	.word	0x00008f40


	//   ....[8]....
        /*0b6c*/ 	.word	0x00008f70


	//   ....[9]....
        /*0b70*/ 	.word	0x00008fe0


	//----- nvinfo : EIATTR_MAX_THREADS
	.align		4
.L_49:
        /*0b74*/ 	.byte	0x04, 0x05
        /*0b76*/ 	.short	(.L_51 - .L_50)
.L_50:
        /*0b78*/ 	.word	0x00000100
        /*0b7c*/ 	.word	0x00000001
        /*0b80*/ 	.word	0x00000001


	//----- nvinfo : EIATTR_CRS_STACK_SIZE
	.align		4
.L_51:
        /*0b84*/ 	.byte	0x04, 0x1e
        /*0b86*/ 	.short	(.L_53 - .L_52)
.L_52:
        /*0b88*/ 	.word	0x00000000


	//----- nvinfo : EIATTR_CBANK_PARAM_SIZE
	.align		4
.L_53:
        /*0b8c*/ 	.byte	0x03, 0x19
        /*0b8e*/ 	.short	0x0800


	//----- nvinfo : EIATTR_PARAM_CBANK
	.align		4
        /*0b90*/ 	.byte	0x04, 0x0a
        /*0b92*/ 	.short	(.L_55 - .L_54)
	.align		4
.L_54:
        /*0b94*/ 	.word	index@(.nv.constant0._ZN7cutlass13device_kernelINS_4gemm6kernel13GemmUniversalIN4cute5tupleIJiiiiEEENS1_10collective13CollectiveMmaINS1_35MainloopSm100TmaUmmaWarpSpecializedILi7ELi2ELi4ENS5_IJNS4_1CILi2EEESB_NSA_ILi1EEEEEEEENS5_IJNSA_ILi128EEESF_NSA_ILi64EEEEEENS_6half_tENS5_IJlSC_lEEESI_SJ_NS4_8TiledMMAINS4_8MMA_AtomIJNS4_26SM100_MMA_F16BF16_2x1SM_SSISI_SI_fLi128ELi128ELNS4_4UMMA5MajorE0ELSO_0ELNSN_7ScaleInE0ELSP_0EEEEEENS4_6LayoutINS5_IJSC_SC_SC_EEENS5_IJNSA_ILi0EEESU_SU_EEEEENS5_IJNS4_10UnderscoreESX_SX_EEEEENS4_28SM100_TMA_2SM_LOAD_MULTICASTENS4_14ComposedLayoutINS4_7SwizzleILi3ELi4ELi3EEENS4_18smem_ptr_flag_bitsILi16EEENSS_INS5_IJNSA_ILi8EEESG_EEENS5_IJSG_SC_EEEEEEEvNS4_8identityENS4_18SM100_TMA_2SM_LOADES1A_vS1B_EENS_8epilogue10collective18CollectiveEpilogueINS1E_23Sm100TmaWarpSpecializedILi4ELi2ELi16ELb1ELb0EEEJNS5_IJSG_SF_SG_EEENS5_IJNSS_ISG_SC_EENSS_INS5_IJNSA_ILi16EEESB_EEENS5_IJSC_SG_EEEEEEEESI_SJ_SI_SJ_NS1E_6fusion15FusionCallbacksIS1I_NS1Q_17LinearCombinationISI_fSI_fLNS_15FloatRoundStyleE2EEES1J_S1P_JEEENS4_5SM1004TMEM4LOAD26SM100_TMEM_LOAD_32dp32b16xENS4_13SM90_TMA_LOADENS11_INS12_ILi1ELi4ELi3EEES15_NSS_INS5_IJS16_S1L_EEENS5_IJS1L_SC_EEEEEEENS4_39AutoVectorizingCopyWithAssumedAlignmentILi128EEENS4_14SM90_TMA_STOREES25_S27_S27_EEEvvEEEEvNT_6ParamsE)
        /*0b98*/ 	.short	0x0380
        /*0b9a*/ 	.short	0x0800


	//----- nvinfo : EIATTR_SW_WAR
	.align		4
.L_55:
        /*0b9c*/ 	.byte	0x04, 0x36
        /*0b9e*/ 	.short	(.L_57 - .L_56)
.L_56:
        /*0ba0*/ 	.word	0x00000008
.L_57:


//--------------------- .nv.callgraph             --------------------------
	.section	.nv.callgraph,"",@"SHT_CUDA_CALLGRAPH"
	.align	4
	.sectionentsize	8
	.align		4
        /*0000*/ 	.word	0x00000000
	.align		4
        /*0004*/ 	.word	0xffffffff
	.align		4
        /*0008*/ 	.word	index@(_ZN7cutlass13device_kernelINS_4gemm6kernel13GemmUniversalIN4cute5tupleIJiiiiEEENS1_10collective13CollectiveMmaINS1_35MainloopSm100TmaUmmaWarpSpecializedILi7ELi2ELi4ENS5_IJNS4_1CILi2EEESB_NSA_ILi1EEEEEEEENS5_IJNSA_ILi128EEESF_NSA_ILi64EEEEEENS_6half_tENS5_IJlSC_lEEESI_SJ_NS4_8TiledMMAINS4_8MMA_AtomIJNS4_26SM100_MMA_F16BF16_2x1SM_SSISI_SI_fLi128ELi128ELNS4_4UMMA5MajorE0ELSO_0ELNSN_7ScaleInE0ELSP_0EEEEEENS4_6LayoutINS5_IJSC_SC_SC_EEENS5_IJNSA_ILi0EEESU_SU_EEEEENS5_IJNS4_10UnderscoreESX_SX_EEEEENS4_28SM100_TMA_2SM_LOAD_MULTICASTENS4_14ComposedLayoutINS4_7SwizzleILi3ELi4ELi3EEENS4_18smem_ptr_flag_bitsILi16EEENSS_INS5_IJNSA_ILi8EEESG_EEENS5_IJSG_SC_EEEEEEEvNS4_8identityENS4_18SM100_TMA_2SM_LOADES1A_vS1B_EENS_8epilogue10collective18CollectiveEpilogueINS1E_23Sm100TmaWarpSpecializedILi4ELi2ELi16ELb1ELb0EEEJNS5_IJSG_SF_SG_EEENS5_IJNSS_ISG_SC_EENSS_INS5_IJNSA_ILi16EEESB_EEENS5_IJSC_SG_EEEEEEEESI_SJ_SI_SJ_NS1E_6fusion15FusionCallbacksIS1I_NS1Q_17LinearCombinationISI_fSI_fLNS_15FloatRoundStyleE2EEES1J_S1P_JEEENS4_5SM1004TMEM4LOAD26SM100_TMEM_LOAD_32dp32b16xENS4_13SM90_TMA_LOADENS11_INS12_ILi1ELi4ELi3EEES15_NSS_INS5_IJS16_S1L_EEENS5_IJS1L_SC_EEEEEEENS4_39AutoVectorizingCopyWithAssumedAlignmentILi128EEENS4_14SM90_TMA_STOREES25_S27_S27_EEEvvEEEEvNT_6ParamsE)
	.align		4
        /*000c*/ 	.word	index@(__assertfail)
	.align		4
        /*0010*/ 	.word	0x00000000
	.align		4
        /*0014*/ 	.word	0xfffffffe
	.align		4
        /*0018*/ 	.word	0x00000000
	.align		4
        /*001c*/ 	.word	0xfffffffd
	.align		4
        /*0020*/ 	.word	0x00000000
	.align		4
        /*0024*/ 	.word	0xfffffffc


//--------------------- .nv.constant4             --------------------------
	.section	.nv.constant4,"a",@progbits
	.align	8
	.align		8
.nv.constant4:
        /*0000*/ 	.dword	__assertfail
	.align		8
        /*0008*/ 	.dword	__unnamed_1
	.align		8
        /*0010*/ 	.dword	__unnamed_2
	.align		8
        /*0018*/ 	.dword	_ZN40_INTERNAL_e5c065b1_4_k_cu_f39f92bb_368154cuda3std3__45__cpo5beginE
	.align		8
        /*0020*/ 	.dword	_ZN40_INTERNAL_e5c065b1_4_k_cu_f39f92bb_368154cuda3std3__45__cpo3endE
	.align		8
        /*0028*/ 	.dword	_ZN40_INTERNAL_e5c065b1_4_k_cu_f39f92bb_368154cuda3std3__45__cpo6cbeginE
	.align		8
        /*0030*/ 	.dword	_ZN40_INTERNAL_e5c065b1_4_k_cu_f39f92bb_368154cuda3std3__45__cpo4cendE
	.align		8
        /*0038*/ 	.dword	_ZN40_INTERNAL_e5c065b1_4_k_cu_f39f92bb_368154cuda3std3__442_GLOBAL__N__e5c065b1_4_k_cu_f39f92bb_368156ignoreE
	.align		8
        /*0040*/ 	.dword	_ZN40_INTERNAL_e5c065b1_4_k_cu_f39f92bb_368154cuda3std3__419piecewise_constructE
	.align		8
        /*0048*/ 	.dword	_ZN40_INTERNAL_e5c065b1_4_k_cu_f39f92bb_368154cuda3std3__48in_placeE
	.align		8
        /*0050*/ 	.dword	_ZN40_INTERNAL_e5c065b1_4_k_cu_f39f92bb_368154cuda3std6ranges3__45__cpo4swapE
	.align		8
        /*0058*/ 	.dword	_ZN40_INTERNAL_e5c065b1_4_k_cu_f39f92bb_368154cuda3std6ranges3__45__cpo9iter_moveE
	.align		8
        /*0060*/ 	.dword	_ZN40_INTERNAL_e5c065b1_4_k_cu_f39f92bb_368154cute7productE
	.align		8
        /*0068*/ 	.dword	_ZN40_INTERNAL_e5c065b1_4_k_cu_f39f92bb_368154cute1_E
	.align		8
        /*0070*/ 	.dword	$str$25
	.align		8
        /*0078*/ 	.dword	$str$26
	.align		8
        /*0080*/ 	.dword	$str$27
	.align		8
        /*0088*/ 	.dword	$str$28


//--------------------- .text._ZN7cutlass13device_kernelINS_4gemm6kernel13GemmUniversalIN4cute5tupleIJiiiiEEENS1_10collective13CollectiveMmaINS1_35MainloopSm100TmaUmmaWarpSpecializedILi7ELi2ELi4ENS5_IJNS4_1CILi2EEESB_NSA_ILi1EEEEEEEENS5_IJNSA_ILi128EEESF_NSA_ILi64EEEEEENS_6half_tENS5_IJlSC_lEEESI_SJ_NS4_8TiledMMAINS4_8MMA_AtomIJNS4_26SM100_MMA_F16BF16_2x1SM_SSISI_SI_fLi128ELi128ELNS4_4UMMA5MajorE0ELSO_0ELNSN_7ScaleInE0ELSP_0EEEEEENS4_6LayoutINS5_IJSC_SC_SC_EEENS5_IJNSA_ILi0EEESU_SU_EEEEENS5_IJNS4_10UnderscoreESX_SX_EEEEENS4_28SM100_TMA_2SM_LOAD_MULTICASTENS4_14ComposedLayoutINS4_7SwizzleILi3ELi4ELi3EEENS4_18smem_ptr_flag_bitsILi16EEENSS_INS5_IJNSA_ILi8EEESG_EEENS5_IJSG_SC_EEEEEEEvNS4_8identityENS4_18SM100_TMA_2SM_LOADES1A_vS1B_EENS_8epilogue10collective18CollectiveEpilogueINS1E_23Sm100TmaWarpSpecializedILi4ELi2ELi16ELb1ELb0EEEJNS5_IJSG_SF_SG_EEENS5_IJNSS_ISG_SC_EENSS_INS5_IJNSA_ILi16EEESB_EEENS5_IJSC_SG_EEEEEEEESI_SJ_SI_SJ_NS1E_6fusion15FusionCallbacksIS1I_NS1Q_17LinearCombinationISI_fSI_fLNS_15FloatRoundStyleE2EEES1J_S1P_JEEENS4_5SM1004TMEM4LOAD26SM100_TMEM_LOAD_32dp32b16xENS4_13SM90_TMA_LOADENS11_INS12_ILi1ELi4ELi3EEES15_NSS_INS5_IJS16_S1L_EEENS5_IJS1L_SC_EEEEEEENS4_39AutoVectorizingCopyWithAssumedAlignmentILi128EEENS4_14SM90_TMA_STOREES25_S27_S27_EEEvvEEEEvNT_6ParamsE --------------------------
	.section	.text._ZN7cutlass13device_kernelINS_4gemm6kernel13GemmUniversalIN4cute5tupleIJiiiiEEENS1_10collective13CollectiveMmaINS1_35MainloopSm100TmaUmmaWarpSpecializedILi7ELi2ELi4ENS5_IJNS4_1CILi2EEESB_NSA_ILi1EEEEEEEENS5_IJNSA_ILi128EEESF_NSA_ILi64EEEEEENS_6half_tENS5_IJlSC_lEEESI_SJ_NS4_8TiledMMAINS4_8MMA_AtomIJNS4_26SM100_MMA_F16BF16_2x1SM_SSISI_SI_fLi128ELi128ELNS4_4UMMA5MajorE0ELSO_0ELNSN_7ScaleInE0ELSP_0EEEEEENS4_6LayoutINS5_IJSC_SC_SC_EEENS5_IJNSA_ILi0EEESU_SU_EEEEENS5_IJNS4_10UnderscoreESX_SX_EEEEENS4_28SM100_TMA_2SM_LOAD_MULTICASTENS4_14ComposedLayoutINS4_7SwizzleILi3ELi4ELi3EEENS4_18smem_ptr_flag_bitsILi16EEENSS_INS5_IJNSA_ILi8EEESG_EEENS5_IJSG_SC_EEEEEEEvNS4_8identityENS4_18SM100_TMA_2SM_LOADES1A_vS1B_EENS_8epilogue10collective18CollectiveEpilogueINS1E_23Sm100TmaWarpSpecializedILi4ELi2ELi16ELb1ELb0EEEJNS5_IJSG_SF_SG_EEENS5_IJNSS_ISG_SC_EENSS_INS5_IJNSA_ILi16EEESB_EEENS5_IJSC_SG_EEEEEEEESI_SJ_SI_SJ_NS1E_6fusion15FusionCallbacksIS1I_NS1Q_17LinearCombinationISI_fSI_fLNS_15FloatRoundStyleE2EEES1J_S1P_JEEENS4_5SM1004TMEM4LOAD26SM100_TMEM_LOAD_32dp32b16xENS4_13SM90_TMA_LOADENS11_INS12_ILi1ELi4ELi3EEES15_NSS_INS5_IJS16_S1L_EEENS5_IJS1L_SC_EEEEEEENS4_39AutoVectorizingCopyWithAssumedAlignmentILi128EEENS4_14SM90_TMA_STOREES25_S27_S27_EEEvvEEEEvNT_6ParamsE,"ax",@progbits
	.align	128
.text._ZN7cutlass13device_kernelINS_4gemm6kernel13GemmUniversalIN4cute5tupleIJiiiiEEENS1_10collective13CollectiveMmaINS1_35MainloopSm100TmaUmmaWarpSpecializedILi7ELi2ELi4ENS5_IJNS4_1CILi2EEESB_NSA_ILi1EEEEEEEENS5_IJNSA_ILi128EEESF_NSA_ILi64EEEEEENS_6half_tENS5_IJlSC_lEEESI_SJ_NS4_8TiledMMAINS4_8MMA_AtomIJNS4_26SM100_MMA_F16BF16_2x1SM_SSISI_SI_fLi128ELi128ELNS4_4UMMA5MajorE0ELSO_0ELNSN_7ScaleInE0ELSP_0EEEEEENS4_6LayoutINS5_IJSC_SC_SC_EEENS5_IJNSA_ILi0EEESU_SU_EEEEENS5_IJNS4_10UnderscoreESX_SX_EEEEENS4_28SM100_TMA_2SM_LOAD_MULTICASTENS4_14ComposedLayoutINS4_7SwizzleILi3ELi4ELi3EEENS4_18smem_ptr_flag_bitsILi16EEENSS_INS5_IJNSA_ILi8EEESG_EEENS5_IJSG_SC_EEEEEEEvNS4_8identityENS4_18SM100_TMA_2SM_LOADES1A_vS1B_EENS_8epilogue10collective18CollectiveEpilogueINS1E_23Sm100TmaWarpSpecializedILi4ELi2ELi16ELb1ELb0EEEJNS5_IJSG_SF_SG_EEENS5_IJNSS_ISG_SC_EENSS_INS5_IJNSA_ILi16EEESB_EEENS5_IJSC_SG_EEEEEEEESI_SJ_SI_SJ_NS1E_6fusion15FusionCallbacksIS1I_NS1Q_17LinearCombinationISI_fSI_fLNS_15FloatRoundStyleE2EEES1J_S1P_JEEENS4_5SM1004TMEM4LOAD26SM100_TMEM_LOAD_32dp32b16xENS4_13SM90_TMA_LOADENS11_INS12_ILi1ELi4ELi3EEES15_NSS_INS5_IJS16_S1L_EEENS5_IJS1L_SC_EEEEEEENS4_39AutoVectorizingCopyWithAssumedAlignmentILi128EEENS4_14SM90_TMA_STOREES25_S27_S27_EEEvvEEEEvNT_6ParamsE:
        .type           _ZN7cutlass13device_kernelINS_4gemm6kernel13GemmUniversalIN4cute5tupleIJiiiiEEENS1_10collective13CollectiveMmaINS1_35MainloopSm100TmaUmmaWarpSpecializedILi7ELi2ELi4ENS5_IJNS4_1CILi2EEESB_NSA_ILi1EEEEEEEENS5_IJNSA_ILi128EEESF_NSA_ILi64EEEEEENS_6half_tENS5_IJlSC_lEEESI_SJ_NS4_8TiledMMAINS4_8MMA_AtomIJNS4_26SM100_MMA_F16BF16_2x1SM_SSISI_SI_fLi128ELi128ELNS4_4UMMA5MajorE0ELSO_0ELNSN_7ScaleInE0ELSP_0EEEEEENS4_6LayoutINS5_IJSC_SC_SC_EEENS5_IJNSA_ILi0EEESU_SU_EEEEENS5_IJNS4_10UnderscoreESX_SX_EEEEENS4_28SM100_TMA_2SM_LOAD_MULTICASTENS4_14ComposedLayoutINS4_7SwizzleILi3ELi4ELi3EEENS4_18smem_ptr_flag_bitsILi16EEENSS_INS5_IJNSA_ILi8EEESG_EEENS5_IJSG_SC_EEEEEEEvNS4_8identityENS4_18SM100_TMA_2SM_LOADES1A_vS1B_EENS_8epilogue10collective18CollectiveEpilogueINS1E_23Sm100TmaWarpSpecializedILi4ELi2ELi16ELb1ELb0EEEJNS5_IJSG_SF_SG_EEENS5_IJNSS_ISG_SC_EENSS_INS5_IJNSA_ILi16EEESB_EEENS5_IJSC_SG_EEEEEEEESI_SJ_SI_SJ_NS1E_6fusion15FusionCallbacksIS1I_NS1Q_17LinearCombinationISI_fSI_fLNS_15FloatRoundStyleE2EEES1J_S1P_JEEENS4_5SM1004TMEM4LOAD26SM100_TMEM_LOAD_32dp32b16xENS4_13SM90_TMA_LOADENS11_INS12_ILi1ELi4ELi3EEES15_NSS_INS5_IJS16_S1L_EEENS5_IJS1L_SC_EEEEEEENS4_39AutoVectorizingCopyWithAssumedAlignmentILi128EEENS4_14SM90_TMA_STOREES25_S27_S27_EEEvvEEEEvNT_6ParamsE,@function
        .size           _ZN7cutlass13device_kernelINS_4gemm6kernel13GemmUniversalIN4cute5tupleIJiiiiEEENS1_10collective13CollectiveMmaINS1_35MainloopSm100TmaUmmaWarpSpecializedILi7ELi2ELi4ENS5_IJNS4_1CILi2EEESB_NSA_ILi1EEEEEEEENS5_IJNSA_ILi128EEESF_NSA_ILi64EEEEEENS_6half_tENS5_IJlSC_lEEESI_SJ_NS4_8TiledMMAINS4_8MMA_AtomIJNS4_26SM100_MMA_F16BF16_2x1SM_SSISI_SI_fLi128ELi128ELNS4_4UMMA5MajorE0ELSO_0ELNSN_7ScaleInE0ELSP_0EEEEEENS4_6LayoutINS5_IJSC_SC_SC_EEENS5_IJNSA_ILi0EEESU_SU_EEEEENS5_IJNS4_10UnderscoreESX_SX_EEEEENS4_28SM100_TMA_2SM_LOAD_MULTICASTENS4_14ComposedLayoutINS4_7SwizzleILi3ELi4ELi3EEENS4_18smem_ptr_flag_bitsILi16EEENSS_INS5_IJNSA_ILi8EEESG_EEENS5_IJSG_SC_EEEEEEEvNS4_8identityENS4_18SM100_TMA_2SM_LOADES1A_vS1B_EENS_8epilogue10collective18CollectiveEpilogueINS1E_23Sm100TmaWarpSpecializedILi4ELi2ELi16ELb1ELb0EEEJNS5_IJSG_SF_SG_EEENS5_IJNSS_ISG_SC_EENSS_INS5_IJNSA_ILi16EEESB_EEENS5_IJSC_SG_EEEEEEEESI_SJ_SI_SJ_NS1E_6fusion15FusionCallbacksIS1I_NS1Q_17LinearCombinationISI_fSI_fLNS_15FloatRoundStyleE2EEES1J_S1P_JEEENS4_5SM1004TMEM4LOAD26SM100_TMEM_LOAD_32dp32b16xENS4_13SM90_TMA_LOADENS11_INS12_ILi1ELi4ELi3EEES15_NSS_INS5_IJS16_S1L_EEENS5_IJS1L_SC_EEEEEEENS4_39AutoVectorizingCopyWithAssumedAlignmentILi128EEENS4_14SM90_TMA_STOREES25_S27_S27_EEEvvEEEEvNT_6ParamsE,(.L_x_206 - _ZN7cutlass13device_kernelINS_4gemm6kernel13GemmUniversalIN4cute5tupleIJiiiiEEENS1_10collective13CollectiveMmaINS1_35MainloopSm100TmaUmmaWarpSpecializedILi7ELi2ELi4ENS5_IJNS4_1CILi2EEESB_NSA_ILi1EEEEEEEENS5_IJNSA_ILi128EEESF_NSA_ILi64EEEEEENS_6half_tENS5_IJlSC_lEEESI_SJ_NS4_8TiledMMAINS4_8MMA_AtomIJNS4_26SM100_MMA_F16BF16_2x1SM_SSISI_SI_fLi128ELi128ELNS4_4UMMA5MajorE0ELSO_0ELNSN_7ScaleInE0ELSP_0EEEEEENS4_6LayoutINS5_IJSC_SC_SC_EEENS5_IJNSA_ILi0EEESU_SU_EEEEENS5_IJNS4_10UnderscoreESX_SX_EEEEENS4_28SM100_TMA_2SM_LOAD_MULTICASTENS4_14ComposedLayoutINS4_7SwizzleILi3ELi4ELi3EEENS4_18smem_ptr_flag_bitsILi16EEENSS_INS5_IJNSA_ILi8EEESG_EEENS5_IJSG_SC_EEEEEEEvNS4_8identityENS4_18SM100_TMA_2SM_LOADES1A_vS1B_EENS_8epilogue10collective18CollectiveEpilogueINS1E_23Sm100TmaWarpSpecializedILi4ELi2ELi16ELb1ELb0EEEJNS5_IJSG_SF_SG_EEENS5_IJNSS_ISG_SC_EENSS_INS5_IJNSA_ILi16EEESB_EEENS5_IJSC_SG_EEEEEEEESI_SJ_SI_SJ_NS1E_6fusion15FusionCallbacksIS1I_NS1Q_17LinearCombinationISI_fSI_fLNS_15FloatRoundStyleE2EEES1J_S1P_JEEENS4_5SM1004TMEM4LOAD26SM100_TMEM_LOAD_32dp32b16xENS4_13SM90_TMA_LOADENS11_INS12_ILi1ELi4ELi3EEES15_NSS_INS5_IJS16_S1L_EEENS5_IJS1L_SC_EEEEEEENS4_39AutoVectorizingCopyWithAssumedAlignmentILi128EEENS4_14SM90_TMA_STOREES25_S27_S27_EEEvvEEEEvNT_6ParamsE)
        .other          _ZN7cutlass13device_kernelINS_4gemm6kernel13GemmUniversalIN4cute5tupleIJiiiiEEENS1_10collective13CollectiveMmaINS1_35MainloopSm100TmaUmmaWarpSpecializedILi7ELi2ELi4ENS5_IJNS4_1CILi2EEESB_NSA_ILi1EEEEEEEENS5_IJNSA_ILi128EEESF_NSA_ILi64EEEEEENS_6half_tENS5_IJlSC_lEEESI_SJ_NS4_8TiledMMAINS4_8MMA_AtomIJNS4_26SM100_MMA_F16BF16_2x1SM_SSISI_SI_fLi128ELi128ELNS4_4UMMA5MajorE0ELSO_0ELNSN_7ScaleInE0ELSP_0EEEEEENS4_6LayoutINS5_IJSC_SC_SC_EEENS5_IJNSA_ILi0EEESU_SU_EEEEENS5_IJNS4_10UnderscoreESX_SX_EEEEENS4_28SM100_TMA_2SM_LOAD_MULTICASTENS4_14ComposedLayoutINS4_7SwizzleILi3ELi4ELi3EEENS4_18smem_ptr_flag_bitsILi16EEENSS_INS5_IJNSA_ILi8EEESG_EEENS5_IJSG_SC_EEEEEEEvNS4_8identityENS4_18SM100_TMA_2SM_LOADES1A_vS1B_EENS_8epilogue10collective18CollectiveEpilogueINS1E_23Sm100TmaWarpSpecializedILi4ELi2ELi16ELb1ELb0EEEJNS5_IJSG_SF_SG_EEENS5_IJNSS_ISG_SC_EENSS_INS5_IJNSA_ILi16EEESB_EEENS5_IJSC_SG_EEEEEEEESI_SJ_SI_SJ_NS1E_6fusion15FusionCallbacksIS1I_NS1Q_17LinearCombinationISI_fSI_fLNS_15FloatRoundStyleE2EEES1J_S1P_JEEENS4_5SM1004TMEM4LOAD26SM100_TMEM_LOAD_32dp32b16xENS4_13SM90_TMA_LOADENS11_INS12_ILi1ELi4ELi3EEES15_NSS_INS5_IJS16_S1L_EEENS5_IJS1L_SC_EEEEEEENS4_39AutoVectorizingCopyWithAssumedAlignmentILi128EEENS4_14SM90_TMA_STOREES25_S27_S27_EEEvvEEEEvNT_6ParamsE,@"STO_CUDA_ENTRY STV_DEFAULT"
_ZN7cutlass13device_kernelINS_4gemm6kernel13GemmUniversalIN4cute5tupleIJiiiiEEENS1_10collective13CollectiveMmaINS1_35MainloopSm100TmaUmmaWarpSpecializedILi7ELi2ELi4ENS5_IJNS4_1CILi2EEESB_NSA_ILi1EEEEEEEENS5_IJNSA_ILi128EEESF_NSA_ILi64EEEEEENS_6half_tENS5_IJlSC_lEEESI_SJ_NS4_8TiledMMAINS4_8MMA_AtomIJNS4_26SM100_MMA_F16BF16_2x1SM_SSISI_SI_fLi128ELi128ELNS4_4UMMA5MajorE0ELSO_0ELNSN_7ScaleInE0ELSP_0EEEEEENS4_6LayoutINS5_IJSC_SC_SC_EEENS5_IJNSA_ILi0EEESU_SU_EEEEENS5_IJNS4_10UnderscoreESX_SX_EEEEENS4_28SM100_TMA_2SM_LOAD_MULTICASTENS4_14ComposedLayoutINS4_7SwizzleILi3ELi4ELi3EEENS4_18smem_ptr_flag_bitsILi16EEENSS_INS5_IJNSA_ILi8EEESG_EEENS5_IJSG_SC_EEEEEEEvNS4_8identityENS4_18SM100_TMA_2SM_LOADES1A_vS1B_EENS_8epilogue10collective18CollectiveEpilogueINS1E_23Sm100TmaWarpSpecializedILi4ELi2ELi16ELb1ELb0EEEJNS5_IJSG_SF_SG_EEENS5_IJNSS_ISG_SC_EENSS_INS5_IJNSA_ILi16EEESB_EEENS5_IJSC_SG_EEEEEEEESI_SJ_SI_SJ_NS1E_6fusion15FusionCallbacksIS1I_NS1Q_17LinearCombinationISI_fSI_fLNS_15FloatRoundStyleE2EEES1J_S1P_JEEENS4_5SM1004TMEM4LOAD26SM100_TMEM_LOAD_32dp32b16xENS4_13SM90_TMA_LOADENS11_INS12_ILi1ELi4ELi3EEES15_NSS_INS5_IJS16_S1L_EEENS5_IJS1L_SC_EEEEEEENS4_39AutoVectorizingCopyWithAssumedAlignmentILi128EEENS4_14SM90_TMA_STOREES25_S27_S27_EEEvvEEEEvNT_6ParamsE:
[----:B------:R-:W1:Y:S01]  /*0000*/  LDC R1, c[0x0][0x37c] ;  /* 0x0000df00ff017b82 */ /* 0x000e620000000800 */
[----:B------:R-:W2:Y:S01]  /*0010*/  S2R R60, SR_TID.X ;  /* 0x00000000003c7919 */ /* 0x000ea20000002100 */
[----:B------:R-:W3:Y:S06]  /*0020*/  LDCU.64 UR8, c[0x0][0x890] ;  /* 0x00011200ff0877ac */ /* 0x000eec0008000a00 */
[----:B------:R-:W4:Y:S01]  /*0030*/  S2UR UR47, SR_CgaCtaId ;  /* 0x00000000002f79c3 */ /* 0x000f220000008800 */
[----:B------:R-:W-:Y:S02]  /*0040*/  PRMT R46, RZ, 0x7610, R46 ;  /* 0x00007610ff2e7816 */ /* 0x000fe4000000002e */
[----:B------:R-:W-:Y:S01]  /*0050*/  ELECT P1, URZ, PT ;  /* 0x0000000000ff782f */ /* 0x000fe20003820000 */
[----:B---3--:R-:W-:-:S04]  /*0060*/  UISETP.NE.U32.AND UP0, UPT, UR8, URZ, UPT ;  /* 0x000000ff0800728c */ /* 0x008fc8000bf05070 */
[----:B------:R-:W-:Y:S02]  /*0070*/  UISETP.NE.AND.EX UP0, UPT, UR9, URZ, UPT, UP0 ;  /* 0x000000ff0900728c */ /* 0x000fe4000bf05300 */
[----:B----4-:R-:W-:Y:S02]  /*0080*/  ULOP3.LUT UR48, UR47, 0x1, URZ, 0xc0, !UPT ;  /* 0x000000012f307892 */ /* 0x010fe4000f8ec0ff */
[----:B------:R-:W-:Y:S01]  /*0090*/  ULOP3.LUT UR49, UR47, 0x1, URZ, 0x3c, !UPT ;  /* 0x000000012f317892 */ /* 0x000fe2000f8e3cff */
[----:B--2---:R-:W-:-:S05]  /*00a0*/  SHF.R.U32.HI R47, RZ, 0x5, R60 ;  /* 0x00000005ff2f7819 */ /* 0x004fca000001163c */
[----:B------:R-:W2:Y:S02]  /*00b0*/  SHFL.IDX PT, R0, R47, RZ, 0x1f ;  /* 0x00001fff2f007589 */ /* 0x000ea400000e0000 */
[----:B--2---:R-:W-:Y:S01]  /*00c0*/  R2UR UR25, R0 ;  /* 0x00000000001972ca */ /* 0x004fe200000e0000 */
[----:B-1----:R-:W-:-:S14]  /*00d0*/  BRA.U UP0, `(.L_x_0) ;  /* 0x0000000100307547 */ /* 0x002fdc000b800000 */
[----:B------:R-:W1:Y:S02]  /*00e0*/  LDCU.64 UR4, c[0x0][0x888] ;  /* 0x00011100ff0477ac */ /* 0x000e640008000a00 */
[----:B-1----:R-:W-:-:S04]  /*00f0*/  UISETP.NE.U32.AND UP0, UPT, UR4, URZ, UPT ;  /* 0x000000ff0400728c */ /* 0x002fc8000bf05070 */
[----:B------:R-:W-:-:S09]  /*0100*/  UISETP.NE.AND.EX UP0, UPT, UR5, URZ, UPT, UP0 ;  /* 0x000000ff0500728c */ /* 0x000fd2000bf05300 */
[----:B------:R-:W-:Y:S05]  /*0110*/  BRA.U !UP0, `(.L_x_1) ;  /* 0x0000000108147547 */ /* 0x000fea000b800000 */
[----:B------:R-:W1:Y:S01]  /*0120*/  LDC.64 R2, c[0x0][0x888] ;  /* 0x00022200ff027b82 */ /* 0x000e620000000a00 */
[----:B------:R-:W1:Y:S02]  /*0130*/  LDCU.64 UR4, c[0x0][0x358] ;  /* 0x00006b00ff0477ac */ /* 0x000e640008000a00 */
[----:B-1----:R1:W5:Y:S01]  /*0140*/  LDG.E R27, desc[UR4][R2.64] ;  /* 0x00000004021b7981 */ /* 0x002362000c1e1900 */
[----:B------:R-:W-:Y:S01]  /*0150*/  HFMA2 R46, -RZ, RZ, 0, 5.9604644775390625e-08 ;  /* 0x00000001ff2e7431 */ /* 0x000fe200000001ff */
[----:B------:R-:W-:Y:S05]  /*0160*/  BRA `(.L_x_0) ;  /* 0x00000000000c7947 */ /* 0x000fea0003800000 */
.L_x_1:
[----:B------:R-:W1:Y:S01]  /*0170*/  LDCU UR4, c[0x0][0x880] ;  /* 0x00011000ff0477ac */ /* 0x000e620008000800 */
[----:B------:R-:W-:Y:S01]  /*0180*/  HFMA2 R46, -RZ, RZ, 0, 5.9604644775390625e-08 ;  /* 0x00000001ff2e7431 */ /* 0x000fe200000001ff */
[----:B-1----:R-:W-:-:S07]  /*0190*/  MOV R27, UR4 ;  /* 0x00000004001b7c02 */ /* 0x002fce0008000f00 */
.L_x_0:
[----:B------:R-:W2:Y:S02]  /*01a0*/  LDCU.64 UR4, c[0x0][0x8b0] ;  /* 0x00011600ff0477ac */ /* 0x000ea40008000a00 */
[----:B--2---:R-:W-:-:S04]  /*01b0*/  UISETP.NE.U32.AND UP0, UPT, UR4, URZ, UPT ;  /* 0x000000ff0400728c */ /* 0x004fc8000bf05070 */
[----:B------:R-:W-:-:S09]  /*01c0*/  UISETP.NE.AND.EX UP0, UPT, UR5, URZ, UPT, UP0 ;  /* 0x000000ff0500728c */ /* 0x000fd2000bf05300 */
[----:B------:R-:W-:Y:S05]  /*01d0*/  BRA.U UP0, `(.L_x_2) ;  /* 0x0000000100287547 */ /* 0x000fea000b800000 */
[----:B------:R-:W2:Y:S02]  /*01e0*/  LDCU.64 UR4, c[0x0][0x8a8] ;  /* 0x00011500ff0477ac */ /* 0x000ea40008000a00 */
[----:B--2---:R-:W-:-:S04]  /*01f0*/  UISETP.NE.U32.AND UP0, UPT, UR4, URZ, UPT ;  /* 0x000000ff0400728c */ /* 0x004fc8000bf05070 */
[----:B------:R-:W-:-:S09]  /*0200*/  UISETP.NE.AND.EX UP0, UPT, UR5, URZ, UPT, UP0 ;  /* 0x000000ff0500728c */ /* 0x000fd2000bf05300 */
[----:B------:R-:W-:Y:S05]  /*0210*/  BRA.U !UP0, `(.L_x_3) ;  /* 0x0000000108107547 */ /* 0x000fea000b800000 */
[----:B------:R-:W2:Y:S01]  /*0220*/  LDC.64 R24, c[0x0][0x8a8] ;  /* 0x00022a00ff187b82 */ /* 0x000ea20000000a00 */
[----:B------:R-:W2:Y:S02]  /*0230*/  LDCU.64 UR4, c[0x0][0x358] ;  /* 0x00006b00ff0477ac */ /* 0x000ea40008000a00 */
[----:B--2---:R2:W5:Y:S01]  /*0240*/  LDG.E R24, desc[UR4][R24.64] ;  /* 0x0000000418187981 */ /* 0x004562000c1e1900 */
[----:B------:R-:W-:Y:S05]  /*0250*/  BRA `(.L_x_2) ;  /* 0x0000000000087947 */ /* 0x000fea0003800000 */
.L_x_3:
[----:B------:R-:W2:Y:S02]  /*0260*/  LDCU UR4, c[0x0][0x8a0] ;  /* 0x00011400ff0477ac */ /* 0x000ea40008000800 */
[----:B--2---:R-:W-:Y:S02]  /*0270*/  MOV R24, UR4 ;  /* 0x0000000400187c02 */ /* 0x004fe40008000f00 */
.L_x_2:
[----:B------:R-:W-:Y:S01]  /*0280*/  IMAD.U32 R0, RZ, RZ, UR25 ;  /* 0x00000019ff007e24 */ /* 0x000fe2000f8e00ff */
[----:B------:R-:W-:Y:S04]  /*0290*/  BSSY.RECONVERGENT B0, `(.L_x_4) ;  /* 0x000000c000007945 */ /* 0x000fe80003800200 */
[C---:B------:R-:W-:Y:S02]  /*02a0*/  ISETP.NE.OR P2, PT, R0.reuse, 0x1, !P1 ;  /* 0x000000010000780c */ /* 0x040fe40004f45670 */
[----:B------:R-:W-:-:S11]  /*02b0*/  ISETP.NE.OR P0, PT, R0, 0x3, !P1 ;  /* 0x000000030000780c */ /* 0x000fd60004f05670 */
[----:B------:R-:W-:Y:S05]  /*02c0*/  @P2 BRA `(.L_x_5) ;  /* 0x0000000000202947 */ /* 0x000fea0003800000 */
[----:B------:R-:W3:Y:S02]  /*02d0*/  LDCU.64 UR4, c[0x0][0x348] ;  /* 0x00006900ff0477ac */ /* 0x000ee40008000a00 */
[----:B---3--:R-:W-:Y:S02]  /*02e0*/  UIADD3 UR6, UP1, UPT, UR4, 0x80, URZ ;  /* 0x0000008004067890 */ /* 0x008fe4000ff3e0ff */
[----:B------:R-:W-:Y:S02]  /*02f0*/  UIADD3 UR4, UP0, UPT, UR4, 0x180, URZ ;  /* 0x0000018004047890 */ /* 0x000fe4000ff1e0ff */
[----:B------:R-:W-:Y:S02]  /*0300*/  UIADD3.X UR7, UPT, UPT, URZ, UR5, URZ, UP1, !UPT ;  /* 0x00000005ff077290 */ /* 0x000fe40008ffe4ff */
[----:B------:R-:W-:-:S07]  /*0310*/  UIADD3.X UR5, UPT, UPT, URZ, UR5, URZ, UP0, !UPT ;  /* 0x00000005ff057290 */ /* 0x000fce00087fe4ff */
[----:B------:R3:W-:Y:S02]  /*0320*/  UTMACCTL.PF [UR6] ;  /* 0x00000000060079b9 */ /* 0x0007e40008040000 */
[----:B------:R3:W-:Y:S02]  /*0330*/  UTMACCTL.PF [UR4] ;  /* 0x00000000040079b9 */ /* 0x0007e40008040000 */
[----:B---3--:R-:W-:Y:S01]  /*0340*/  NOP ;  /* 0x0000000000007918 */ /* 0x008fe20000000000 */
.L_x_5:
[----:B------:R-:W-:Y:S05]  /*0350*/  BSYNC.RECONVERGENT B0 ;  /* 0x0000000000007941 */ /* 0x000fea0003800200 */
.L_x_4:
[----:B------:R-:W-:Y:S04]  /*0360*/  BSSY.RECONVERGENT B0, `(.L_x_6) ;  /* 0x000000a000007945 */ /* 0x000fe80003800200 */
        /* <DEDUP_REMOVED lines=9> */
.L_x_7:
[----:B------:R-:W-:Y:S05]  /*0400*/  BSYNC.RECONVERGENT B0 ;  /* 0x0000000000007941 */ /* 0x000fea0003800200 */
.L_x_6:
[----:B------:R-:W3:Y:S01]  /*0410*/  LDCU.64 UR4, c[0x0][0x888] ;  /* 0x00011100ff0477ac */ /* 0x000ee20008000a00 */
[----:B------:R-:W-:Y:S02]  /*0420*/  UISETP.EQ.U32.AND UP1, UPT, UR8, URZ, UPT ;  /* 0x000000ff0800728c */ /* 0x000fe4000bf22070 */
[----:B------:R-:W-:Y:S02]  /*0430*/  UPLOP3.LUT UP3, UPT, UPT, UPT, UPT, 0x80, 0x8 ;  /* 0x000000000008789c */ /* 0x000fe40003f6f070 */
[----:B---3--:R-:W-:-:S04]  /*0440*/  UISETP.NE.U32.AND UP0, UPT, UR4, URZ, UPT ;  /* 0x000000ff0400728c */ /* 0x008fc8000bf05070 */
[----:B------:R-:W-:-:S04]  /*0450*/  UISETP.NE.AND.EX UP0, UPT, UR5, URZ, UPT, UP0 ;  /* 0x000000ff0500728c */ /* 0x000fc8000bf05300 */
[----:B------:R-:W-:-:S04]  /*0460*/  UISETP.EQ.OR.EX UP2, UPT, UR9, URZ, !UP0, UP1 ;  /* 0x000000ff0900728c */ /* 0x000fc8000c742710 */
[----:B------:R-:W-:-:S06]  /*0470*/  UP2UR UR4, UPR, URZ, 0x4 ;  /* 0x00000004ff047883 */ /* 0x000fcc0008000000 */
[----:B------:R-:W-:Y:S01]  /*0480*/  MOV R51, UR4 ;  /* 0x0000000400337c02 */ /* 0x000fe20008000f00 */
[----:B------:R-:W-:Y:S06]  /*0490*/  BRA.U !UP2, `(.L_x_8) ;  /* 0x000000010a207547 */ /* 0x000fec000b800000 */
[----:B------:R-:W-:Y:S01]  /*04a0*/  UISETP.NE.U32.AND UP1, UPT, UR8, URZ, UPT ;  /* 0x000000ff0800728c */ /* 0x000fe2000bf25070 */
[----:B-----5:R-:W-:Y:S01]  /*04b0*/  FSETP.NEU.AND P0, PT, R27, RZ, PT ;  /* 0x000000ff1b00720b */ /* 0x020fe20003f0d000 */
[----:B------:R-:W-:Y:S02]  /*04c0*/  USEL UR4, URZ, 0xffffffff, UP0 ;  /* 0xffffffffff047887 */ /* 0x000fe40008000000 */
[----:B------:R-:W-:-:S10]  /*04d0*/  UISETP.NE.AND.EX UP1, UPT, UR9, URZ, UPT, UP1 ;  /* 0x000000ff0900728c */ /* 0x000fd4000bf25310 */
[----:B------:R-:W-:Y:S01]  /*04e0*/  VOTEU.ANY UP0, P0 ;  /* 0x0000000000ff7886 */ /* 0x000fe20000000100 */
[----:B------:R-:W-:-:S04]  /*04f0*/  @!UP1 USEL UR4, URZ, 0xffffffff, UP0 ;  /* 0xffffffffff049887 */ /* 0x000fc80008000000 */
[----:B------:R-:W-:-:S04]  /*0500*/  ULOP3.LUT UR4, UR4, 0x1, URZ, 0xc0, !UPT ;  /* 0x0000000104047892 */ /* 0x000fc8000f8ec0ff */
[----:B------:R-:W-:-:S11]  /*0510*/  UISETP.NE.U32.AND UP3, UPT, UR4, 0x1, UPT ;  /* 0x000000010400788c */ /* 0x000fd6000bf65070 */
.L_x_8:
[----:B------:R-:W3:Y:S01]  /*0520*/  SHFL.IDX PT, R0, R47, RZ, 0x1f ;  /* 0x00001fff2f007589 */ /* 0x000ee200000e0000 */
[----:B------:R-:W-:-:S04]  /*0530*/  UISETP.NE.AND UP0, UPT, UR25, 0x2, UPT ;  /* 0x000000021900788c */ /* 0x000fc8000bf05270 */
[----:B------:R-:W-:Y:S02]  /*0540*/  UISETP.EQ.AND UP1, UPT, UR48, URZ, !UP0 ;  /* 0x000000ff3000728c */ /* 0x000fe4000c722270 */
[----:B------:R-:W-:-:S04]  /*0550*/  USEL UR46, URZ, 0x1, UP0 ;  /* 0x00000001ff2e7887 */ /* 0x000fc80008000000 */
[----:B------:R-:W-:Y:S02]  /*0560*/  PLOP3.LUT P3, PT, P1, PT, UP1, 0x80, 0x8 ;  /* 0x000000000008781c */ /* 0x000fe40000f6f018 */
[----:B---3--:R-:W-:-:S13]  /*0570*/  ISETP.NE.AND P0, PT, R0, RZ, PT ;  /* 0x000000ff0000720c */ /* 0x008fda0003f05270 */
[----:B------:R-:W-:Y:S05]  /*0580*/  @P0 BRA `(.L_x_9) ;  /* 0x00000000006c0947 */ /* 0x000fea0003800000 */
[----:B------:R-:W-:Y:S01]  /*0590*/  UMOV UR4, 0x400 ;  /* 0x0000040000047882 */ /* 0x000fe20000000000 */
[----:B------:R-:W-:Y:S01]  /*05a0*/  UMOV UR8, 0x1 ;  /* 0x0000000100087882 */ /* 0x000fe20000000000 */
[----:B------:R-:W-:Y:S01]  /*05b0*/  UMOV UR6, 0x2 ;  /* 0x0000000200067882 */ /* 0x000fe20000000000 */
[----:B------:R-:W-:Y:S02]  /*05c0*/  ULEA UR4, UR47, UR4, 0x18 ;  /* 0x000000042f047291 */ /* 0x000fe4000f8ec0ff */
[----:B------:R-:W-:-:S04]  /*05d0*/  UIADD3 UR8, UPT, UPT, -UR8, 0x100000, URZ ;  /* 0x0010000008087890 */ /* 0x000fc8000fffe1ff */
[----:B------:R-:W-:Y:S02]  /*05e0*/  USHF.L.U32 UR9, UR8, 0xb, URZ ;  /* 0x0000000b08097899 */ /* 0x000fe400080006ff */
[----:B------:R-:W-:Y:S02]  /*05f0*/  USHF.L.U32 UR8, UR8, 0x1, URZ ;  /* 0x0000000108087899 */ /* 0x000fe400080006ff */
[----:B------:R-:W-:-:S04]  /*0600*/  UIADD3 UR6, UPT, UPT, -UR6, 0x100000, URZ ;  /* 0x0010000006067890 */ /* 0x000fc8000fffe1ff */
[----:B------:R-:W-:Y:S02]  /*0610*/  USHF.L.U32 UR7, UR6, 0xb, URZ ;  /* 0x0000000b06077899 */ /* 0x000fe400080006ff */
[----:B------:R-:W-:Y:S01]  /*0620*/  USHF.L.U32 UR6, UR6, 0x1, URZ ;  /* 0x0000000106067899 */ /* 0x000fe200080006ff */
[----:B------:R-:W-:Y:S01]  /*0630*/  ELECT P0, URZ, PT ;  /* 0x0000000000ff782f */ /* 0x000fe20003800000 */
[----:B------:R-:W3:Y:S02]  /*0640*/  FENCE.VIEW.ASYNC.S ;  /* 0x00000000000073c6 */ /* 0x000ee40000000000 */
[----:B---3--:R3:W4:Y:S08]  /*0650*/  SYNCS.EXCH.64 URZ, [UR4], UR8 ;  /* 0x0000000804ff75b2 */ /* 0x0087300008000100 */
[----:B------:R3:W1:Y:S01]  /*0660*/  SYNCS.EXCH.64 URZ, [UR4+0x38], UR6 ;  /* 0x0000380604ff75b2 */ /* 0x0006620008000100 */
        /* <DEDUP_REMOVED lines=12> */
[----:B------:R-:W-:Y:S01]  /*0730*/  NOP ;  /* 0x0000000000007918 */ /* 0x000fe20000000000 */
.L_x_9:
[----:B------:R-:W2:Y:S01]  /*0740*/  SHFL.IDX PT, R0, R47, RZ, 0x1f ;  /* 0x00001fff2f007589 */ /* 0x000ea200000e0000 */
[----:B------:R-:W-:Y:S01]  /*0750*/  NOP ;  /* 0x0000000000007918 */ /* 0x000fe20000000000 */
[----:B--2---:R-:W-:-:S13]  /*0760*/  ISETP.NE.AND P0, PT, R0, 0x1, PT ;  /* 0x000000010000780c */ /* 0x004fda0003f05270 */
[----:B------:R-:W-:Y:S05]  /*0770*/  @P0 BRA `(.L_x_10) ;  /* 0x0000000000540947 */ /* 0x000fea0003800000 */
[----:B---3--:R-:W-:Y:S01]  /*0780*/  UMOV UR4, 0x400 ;  /* 0x0000040000047882 */ /* 0x008fe20000000000 */
        /* <DEDUP_REMOVED lines=10> */
[----:B------:R-:W2:Y:S02]  /*0830*/  FENCE.VIEW.ASYNC.S ;  /* 0x00000000000073c6 */ /* 0x000ea40000000000 */
[----:B--2---:R2:W3:Y:S08]  /*0840*/  SYNCS.EXCH.64 URZ, [UR4+0x70], UR8 ;  /* 0x0000700804ff75b2 */ /* 0x0044f00008000100 */
        /* <DEDUP_REMOVED lines=8> */
.L_x_10:
[----:B------:R-:W4:Y:S01]  /*08d0*/  SHFL.IDX PT, R0, R47, RZ, 0x1f ;  /* 0x00001fff2f007589 */ /* 0x000f2200000e0000 */
[----:B------:R-:W-:Y:S01]  /*08e0*/  NOP ;  /* 0x0000000000007918 */ /* 0x000fe20000000000 */
[----:B----4-:R-:W-:-:S13]  /*08f0*/  ISETP.NE.AND P0, PT, R0, 0x3, PT ;  /* 0x000000030000780c */ /* 0x010fda0003f05270 */
[----:B------:R-:W-:Y:S05]  /*0900*/  @P0 BRA `(.L_x_11) ;  /* 0x00000000002c0947 */ /* 0x000fea0003800000 */
[----:B--23--:R-:W-:Y:S01]  /*0910*/  UMOV UR6, 0x400 ;  /* 0x0000040000067882 */ /* 0x00cfe20000000000 */
[----:B------:R-:W-:Y:S01]  /*0920*/  UMOV UR4, 0x20 ;  /* 0x0000002000047882 */ /* 0x000fe20000000000 */
[----:B------:R-:W-:Y:S02]  /*0930*/  ULEA UR6, UR47, UR6, 0x18 ;  /* 0x000000062f067291 */ /* 0x000fe4000f8ec0ff */
[----:B------:R-:W-:-:S04]  /*0940*/  UIADD3 UR4, UPT, UPT, -UR4, 0x100000, URZ ;  /* 0x0010000004047890 */ /* 0x000fc8000fffe1ff */
[----:B------:R-:W-:Y:S02]  /*0950*/  USHF.L.U32 UR5, UR4, 0xb, URZ ;  /* 0x0000000b04057899 */ /* 0x000fe400080006ff */
[----:B------:R-:W-:Y:S01]  /*0960*/  USHF.L.U32 UR4, UR4, 0x1, URZ ;  /* 0x0000000104047899 */ /* 0x000fe200080006ff */
[----:B------:R-:W-:Y:S01]  /*0970*/  ELECT P0, URZ, PT ;  /* 0x0000000000ff782f */ /* 0x000fe20003800000 */
[----:B------:R-:W2:Y:S10]  /*0980*/  FENCE.VIEW.ASYNC.S ;  /* 0x00000000000073c6 */ /* 0x000eb40000000000 */
[----:B--2---:R4:W2:Y:S01]  /*0990*/  SYNCS.EXCH.64 URZ, [UR6+0xb0], UR4 ;  /* 0x0000b00406ff75b2 */ /* 0x0048a20008000100 */
[----:B------:R4:W3:Y:S02]  /*09a0*/  SYNCS.EXCH.64 URZ, [UR6+0xb8], UR4 ;  /* 0x0000b80406ff75b2 */ /* 0x0008e40008000100 */
[----:B----4-:R-:W-:Y:S01]  /*09b0*/  NOP ;  /* 0x0000000000007918 */ /* 0x010fe20000000000 */
.L_x_11:
[----:B------:R-:W4:Y:S01]  /*09c0*/  SHFL.IDX PT, R0, R47, RZ, 0x1f ;  /* 0x00001fff2f007589 */ /* 0x000f2200000e0000 */
[----:B------:R-:W-:Y:S01]  /*09d0*/  NOP ;  /* 0x0000000000007918 */ /* 0x000fe20000000000 */
[----:B----4-:R-:W-:-:S13]  /*09e0*/  ISETP.NE.AND P0, PT, R0, 0x4, PT ;  /* 0x000000040000780c */ /* 0x010fda0003f05270 */
[----:B------:R-:W-:Y:S05]  /*09f0*/  @P0 BRA `(.L_x_12) ;  /* 0x0000000000480947 */ /* 0x000fea0003800000 */
[----:B--23--:R-:W-:Y:S01]  /*0a00*/  UMOV UR4, 0x3a0 ;  /* 0x000003a000047882 */ /* 0x00cfe20000000000 */
[----:B------:R-:W-:Y:S01]  /*0a10*/  UMOV UR6, 0x400 ;  /* 0x0000040000067882 */ /* 0x000fe20000000000 */
[----:B------:R-:W-:Y:S01]  /*0a20*/  USEL UR4, UR4, 0x320, UP3 ;  /* 0x0000032004047887 */ /* 0x000fe20009800000 */
        /* <DEDUP_REMOVED lines=10> */
[----:B--2---:R4:W2:Y:S08]  /*0ad0*/  SYNCS.EXCH.64 URZ, [UR6+0xc0], UR8 ;  /* 0x0000c00806ff75b2 */ /* 0x0048b00008000100 */
[----:B------:R4:W3:Y:S01]  /*0ae0*/  SYNCS.EXCH.64 URZ, [UR6+0xd0], UR4 ;  /* 0x0000d00406ff75b2 */ /* 0x0008e20008000100 */
[----:B------:R4:W1:Y:S01]  /*0af0*/  SYNCS.EXCH.64 URZ, [UR6+0xc8], UR8 ;  /* 0x0000c80806ff75b2 */ /* 0x0008620008000100 */
[----:B------:R4:W1:Y:S02]  /*0b00*/  SYNCS.EXCH.64 URZ, [UR6+0xd8], UR4 ;  /* 0x0000d80406ff75b2 */ /* 0x0008640008000100 */
[----:B----4-:R-:W-:Y:S01]  /*0b10*/  NOP ;  /* 0x0000000000007918 */ /* 0x010fe20000000000 */
.L_x_12:
[----:B------:R-:W4:Y:S01]  /*0b20*/  SHFL.IDX PT, R0, R47, RZ, 0x1f ;  /* 0x00001fff2f007589 */ /* 0x000f2200000e0000 */
[----:B------:R-:W-:Y:S01]  /*0b30*/  NOP ;  /* 0x0000000000007918 */ /* 0x000fe20000000000 */
[----:B----4-:R-:W-:-:S13]  /*0b40*/  ISETP.NE.AND P0, PT, R0, 0x5, PT ;  /* 0x000000050000780c */ /* 0x010fda0003f05270 */
[----:B------:R-:W-:Y:S05]  /*0b50*/  @P0 BRA `(.L_x_13) ;  /* 0x0000000000540947 */ /* 0x000fea0003800000 */
[----:B--23--:R-:W-:Y:S01]  /*0b60*/  UMOV UR4, 0x400 ;  /* 0x0000040000047882 */ /* 0x00cfe20000000000 */
        /* <DEDUP_REMOVED lines=14> */
[----:B------:R4:W1:Y:S01]  /*0c50*/  SYNCS.EXCH.64 URZ, [UR4+0x108], UR8 ;  /* 0x0001080804ff75b2 */ /* 0x0008620008000100 */
[----:B------:R4:W1:Y:S01]  /*0c60*/  SYNCS.EXCH.64 URZ, [UR4+0xf0], UR6 ;  /* 0x0000f00604ff75b2 */ /* 0x0008620008000100 */
[----:B------:R4:W1:Y:S01]  /*0c70*/  SYNCS.EXCH.64 URZ, [UR4+0x110], UR8 ;  /* 0x0001100804ff75b2 */ /* 0x0008620008000100 */
[----:B------:R4:W1:Y:S01]  /*0c80*/  SYNCS.EXCH.64 URZ, [UR4+0xf8], UR6 ;  /* 0x0000f80604ff75b2 */ /* 0x0008620008000100 */
[----:B------:R4:W1:Y:S02]  /*0c90*/  SYNCS.EXCH.64 URZ, [UR4+0x118], UR8 ;  /* 0x0001180804ff75b2 */ /* 0x0008640008000100 */
[----:B----4-:R-:W-:Y:S01]  /*0ca0*/  NOP ;  /* 0x0000000000007918 */ /* 0x010fe20000000000 */
.L_x_13:
[----:B------:R-:W4:Y:S01]  /*0cb0*/  SHFL.IDX PT, R0, R47, RZ, 0x1f ;  /* 0x00001fff2f007589 */ /* 0x000f2200000e0000 */
[----:B------:R-:W-:Y:S01]  /*0cc0*/  ISETP.NE.OR P1, PT, RZ, UR25, !P1 ;  /* 0x00000019ff007c0c */ /* 0x000fe2000cf25670 */
        /* <DEDUP_REMOVED lines=12> */
[----:B------:R4:W3:Y:S01]  /*0d90*/  SYNCS.EXCH.64 URZ, [UR4+0x130], UR6 ;  /* 0x0001300604ff75b2 */ /* 0x0008e20008000100 */
[----:B------:R4:W1:Y:S01]  /*0da0*/  SYNCS.EXCH.64 URZ, [UR4+0x128], UR6 ;  /* 0x0001280604ff75b2 */ /* 0x0008620008000100 */
[----:B------:R4:W1:Y:S02]  /*0db0*/  SYNCS.EXCH.64 URZ, [UR4+0x138], UR6 ;  /* 0x0001380604ff75b2 */ /* 0x0008640008000100 */
[----:B----4-:R-:W-:Y:S01]  /*0dc0*/  NOP ;  /* 0x0000000000007918 */ /* 0x010fe20000000000 */
.L_x_14:
[----:B------:R-:W-:Y:S01]  /*0dd0*/  VOTEU.ALL UP0, P1 ;  /* 0x0000000000ff7886 */ /* 0x000fe20000800000 */
[----:B--23--:R-:W-:Y:S01]  /*0de0*/  UMOV UR4, 0x20 ;  /* 0x0000002000047882 */ /* 0x00cfe20000000000 */
[----:B------:R-:W2:Y:S01]  /*0df0*/  LDCU UR7, c[0x0][0x36c] ;  /* 0x00006d80ff0777ac */ /* 0x000ea20008000800 */
[----:B------:R-:W-:Y:S01]  /*0e00*/  NOP ;  /* 0x0000000000007918 */ /* 0x000fe20000000000 */
[----:B------:R-:W-:Y:S01]  /*0e10*/  LOP3.LUT R0, R60, 0x1f, RZ, 0xc0, !PT ;  /* 0x0000001f3c007812 */ /* 0x000fe200078ec0ff */
[----:B------:R-:W-:Y:S01]  /*0e20*/  @!UP0 UMOV UR6, 0x400 ;  /* 0x0000040000068882 */ /* 0x000fe20000000000 */
[----:B------:R-:W-:-:S04]  /*0e30*/  @!UP0 UIADD3 UR4, UPT, UPT, -UR4, 0x100000, URZ ;  /* 0x0010000004048890 */ /* 0x000fc8000fffe1ff */
[----:B------:R-:W-:Y:S02]  /*0e40*/  @!UP0 USHF.L.U32 UR5, UR4, 0xb, URZ ;  /* 0x0000000b04058899 */ /* 0x000fe400080006ff */
[----:B------:R-:W-:Y:S02]  /*0e50*/  @!UP0 USHF.L.U32 UR4, UR4, 0x1, URZ ;  /* 0x0000000104048899 */ /* 0x000fe400080006ff */
[----:B------:R-:W-:Y:S01]  /*0e60*/  @!UP0 ULEA UR6, UR47, UR6, 0x18 ;  /* 0x000000062f068291 */ /* 0x000fe2000f8ec0ff */
[----:B------:R-:W-:Y:S01]  /*0e70*/  VOTEU.ALL UP0, P1 ;  /* 0x0000000000ff7886 */ /* 0x000fe20000800000 */
[----:B------:R-:W-:Y:S02]  /*0e80*/  UISETP.NE.AND UP4, UPT, UR25, URZ, UPT ;  /* 0x000000ff1900728c */ /* 0x000fe4000bf85270 */
[----:B--2---:R-:W-:Y:S01]  /*0e90*/  UISETP.EQ.U32.AND UP5, UPT, UR7, 0x1, UPT ;  /* 0x000000010700788c */ /* 0x004fe2000bfa2070 */
[----:B------:R-:W2:Y:S07]  /*0ea0*/  FENCE.VIEW.ASYNC.S ;  /* 0x00000000000073c6 */ /* 0x000eae0000000000 */
[----:B--2---:R2:W3:Y:S01]  /*0eb0*/  @!UP0 SYNCS.EXCH.64 URZ, [UR6+0x140], UR4 ;  /* 0x0001400406ff85b2 */ /* 0x0044e20008000100 */
[----:B------:R-:W-:Y:S05]  /*0ec0*/  BRA.U !UP5, `(.L_x_15) ;  /* 0x000000010d087547 */ /* 0x000fea000b800000 */
[----:B-1-3--:R-:W-:Y:S01]  /*0ed0*/  UCGABAR_ARV ;  /* 0x00000000000079c7 */ /* 0x00afe20008000000 */
[----:B------:R-:W-:Y:S05]  /*0ee0*/  BRA `(.L_x_16) ;  /* 0x0000000000047947 */ /* 0x000fea0003800000 */
.L_x_15:
[----:B-1-3--:R-:W-:Y:S01]  /*0ef0*/  NOP ;  /* 0x0000000000007918 */ /* 0x00afe20000000000 */
.L_x_16:
[----:B------:R-:W1:Y:S01]  /*0f00*/  S2UR UR20, SR_CTAID.X ;  /* 0x00000000001479c3 */ /* 0x000e620000002500 */
[----:B------:R-:W-:-:S05]  /*0f10*/  CS2R.32 R50, SR_CgaSize ;  /* 0x0000000000327805 */ /* 0x000fca0000008a00 */
[----:B------:R-:W-:-:S05]  /*0f20*/  IMAD R50, R50, -0xa0, RZ ;  /* 0xffffff6032327824 */ /* 0x000fca00078e02ff */
[----:B--2---:R-:W-:-:S14]  /*0f30*/  R2UR UR5, R50 ;  /* 0x00000000320572ca */ /* 0x004fdc00000e0000 */
[----:B------:R-:W2:Y:S01]  /*0f40*/  LDCU UR5, c[0x0][UR5+0x2b0] ;  /* 0x00005600050577ac */ /* 0x000ea20008000800 */
[----:B------:R-:W-:-:S05]  /*0f50*/  CS2R.32 R50, SR_CgaSize ;  /* 0x0000000000327805 */ /* 0x000fca0000008a00 */
[----:B------:R-:W-:-:S05]  /*0f60*/  IMAD R50, R50, -0xa0, RZ ;  /* 0xffffff6032327824 */ /* 0x000fca00078e02ff */
[----:B------:R-:W-:-:S14]  /*0f70*/  R2UR UR4, R50 ;  /* 0x00000000320472ca */ /* 0x000fdc00000e0000 */
[----:B------:R-:W3:Y:S01]  /*0f80*/  LDCU UR4, c[0x0][UR4+0x2b4] ;  /* 0x00005680040477ac */ /* 0x000ee20008000800 */
[----:B------:R-:W4:Y:S01]  /*0f90*/  S2UR UR7, SR_CTAID.Y ;  /* 0x00000000000779c3 */ /* 0x000f220000002600 */
[----:B------:R-:W-:-:S05]  /*0fa0*/  CS2R.32 R50, SR_CgaSize ;  /* 0x0000000000327805 */ /* 0x000fca0000008a00 */
[----:B------:R-:W-:-:S05]  /*0fb0*/  IMAD R50, R50, -0xa0, RZ ;  /* 0xffffff6032327824 */ /* 0x000fca00078e02ff */
[----:B------:R-:W-:-:S14]  /*0fc0*/  R2UR UR8, R50 ;  /* 0x00000000320872ca */ /* 0x000fdc00000e0000 */
[----:B------:R-:W3:Y:S01]  /*0fd0*/  LDCU UR8, c[0x0][UR8+0x2a0] ;  /* 0x00005400080877ac */ /* 0x000ee20008000800 */
[----:B------:R-:W3:Y:S01]  /*0fe0*/  LDCU UR21, c[0x0][0xb24] ;  /* 0x00016480ff1577ac */ /* 0x000ee20008000800 */
[----:B------:R-:W1:Y:S01]  /*0ff0*/  S2UR UR36, SR_CTAID.Z ;  /* 0x00000000002479c3 */ /* 0x000e620000002700 */
[----:B------:R-:W-:-:S05]  /*1000*/  CS2R.32 R50, SR_CgaSize ;  /* 0x0000000000327805 */ /* 0x000fca0000008a00 */
[----:B------:R-:W-:-:S05]  /*1010*/  IMAD R50, R50, -0xa0, RZ ;  /* 0xffffff6032327824 */ /* 0x000fca00078e02ff */
[----:B------:R-:W-:-:S14]  /*1020*/  R2UR UR63, R50 ;  /* 0x00000000323f72ca */ /* 0x000fdc00000e0000 */
[----:B------:R-:W3:Y:S01]  /*1030*/  LDCU UR63, c[0x0][UR63+0x2a4] ;  /* 0x000054803f3f77ac */ /* 0x000ee20008000800 */
[----:B------:R-:W-:Y:S02]  /*1040*/  UISETP.GT.U32.AND UP0, UPT, UR48, 0xffff, UPT ;  /* 0x0000ffff3000788c */ /* 0x000fe4000bf04070 */
[----:B------:R-:W-:Y:S01]  /*1050*/  USHF.L.U32 UR27, UR47, 0xa, URZ ;  /* 0x0000000a2f1b7899 */ /* 0x000fe200080006ff */
[----:B-1----:R-:W-:Y:S01]  /*1060*/  I2FP.F32.U32 R3, UR20 ;  /* 0x0000001400037c45 */ /* 0x002fe20008201000 */
[----:B------:R-:W-:Y:S01]  /*1070*/  UMOV UR30, 0x5 ;  /* 0x00000005001e7882 */ /* 0x000fe20000000000 */
[----:B------:R-:W1:Y:S03]  /*1080*/  LDCU UR45, c[0x0][0xb24] ;  /* 0x00016480ff2d77ac */ /* 0x000e660008000800 */
[----:B--2---:R-:W-:Y:S01]  /*1090*/  FMUL R3, R3, UR5 ;  /* 0x0000000503037c20 */ /* 0x004fe20008400000 */
[----:B------:R-:W2:Y:S01]  /*10a0*/  LDCU UR29, c[0x0][0xb30] ;  /* 0x00016600ff1d77ac */ /* 0x000ea20008000800 */
[----:B----4-:R-:W-:Y:S01]  /*10b0*/  I2FP.F32.U32 R2, UR7 ;  /* 0x0000000700027c45 */ /* 0x010fe20008201000 */
[----:B------:R-:W-:-:S03]  /*10c0*/  USHF.L.U32 UR44, UR20, 0x6, URZ ;  /* 0x00000006142c7899 */ /* 0x000fc600080006ff */
[----:B------:R-:W4:Y:S01]  /*10d0*/  F2I.U32.TRUNC.NTZ R3, R3 ;  /* 0x0000000300037305 */ /* 0x000f22000020f000 */
[----:B------:R-:W-:Y:S01]  /*10e0*/  USEL UR26, UR48, 0xffff, !UP0 ;  /* 0x0000ffff301a7887 */ /* 0x000fe2000c000000 */
[----:B---3--:R-:W-:Y:S01]  /*10f0*/  FMUL R2, R2, UR4 ;  /* 0x0000000402027c20 */ /* 0x008fe20008400000 */
[----:B------:R-:W-:Y:S01]  /*1100*/  UISETP.GE.AND UP2, UPT, UR21, 0x1, UPT ;  /* 0x000000011500788c */ /* 0x000fe2000bf46270 */
[----:B------:R-:W-:-:S04]  /*1110*/  UMOV UR24, UR7 ;  /* 0x0000000700187c82 */ /* 0x000fc80008000000 */
[----:B------:R-:W3:Y:S01]  /*1120*/  F2I.U32.TRUNC.NTZ R2, R2 ;  /* 0x0000000200027305 */ /* 0x000ee2000020f000 */
[----:B----4-:R-:W-:Y:S02]  /*1130*/  R2UR UR4, R3 ;  /* 0x00000000030472ca */ /* 0x010fe400000e0000 */
[----:B------:R-:W-:Y:S02]  /*1140*/  PRMT R3, RZ, 0x7610, R3 ;  /* 0x00007610ff037816 */ /* 0x000fe40000000003 */
[----:B---3--:R-:W-:Y:S02]  /*1150*/  R2UR UR6, R2 ;  /* 0x00000000020672ca */ /* 0x008fe400000e0000 */
[----:B------:R-:W-:-:S07]  /*1160*/  PRMT R2, RZ, 0x7610, R2 ;  /* 0x00007610ff027816 */ /* 0x000fce0000000002 */
[----:B------:R-:W-:-:S04]  /*1170*/  UIADD3 UR5, UPT, UPT, -UR4, URZ, URZ ;  /* 0x000000ff04057290 */ /* 0x000fc8000fffe1ff */
[----:B------:R-:W-:Y:S02]  /*1180*/  UIMAD UR5, UR8, UR5, UR20 ;  /* 0x00000005080572a4 */ /* 0x000fe4000f8e0214 */
[----:B------:R-:W-:-:S04]  /*1190*/  UIADD3 UR4, UPT, UPT, -UR6, URZ, URZ ;  /* 0x000000ff06047290 */ /* 0x000fc8000fffe1ff */
[----:B------:R-:W-:Y:S01]  /*11a0*/  IMAD.U32 R50, RZ, RZ, UR5 ;  /* 0x00000005ff327e24 */ /* 0x000fe2000f8e00ff */
[----:B------:R-:W-:Y:S01]  /*11b0*/  UIMAD UR63, UR63, UR4, UR7 ;  /* 0x000000043f3f72a4 */ /* 0x000fe2000f8e0207 */
[----:B-12---:R-:W-:Y:S11]  /*11c0*/  BRA.U UP4, `(.L_x_17) ;  /* 0x0000000104407547 */ /* 0x006ff6000b800000 */
[----:B------:R-:W-:-:S13]  /*11d0*/  R2UR UR4, R50 ;  /* 0x00000000320472ca */ /* 0x000fda00000e0000 */
[----:B------:R-:W-:Y:S02]  /*11e0*/  UISETP.GT.U32.AND UP0, UPT, UR4, 0x1, UPT ;  /* 0x000000010400788c */ /* 0x000fe4000bf04070 */
[----:B------:R-:W-:Y:S02]  /*11f0*/  ULOP3.LUT UR4, UR4, 0xfffffffe, URZ, 0xc0, !UPT ;  /* 0xfffffffe04047892 */ /* 0x000fe4000f8ec0ff */
[----:B------:R-:W-:Y:S02]  /*1200*/  UISETP.NE.AND UP1, UPT, UR63, URZ, UP0 ;  /* 0x000000ff3f00728c */ /* 0x000fe40008725270 */
[----:B------:R-:W-:Y:S02]  /*1210*/  UISETP.NE.AND UP0, UPT, UR63, 0x1, UP0 ;  /* 0x000000013f00788c */ /* 0x000fe40008705270 */
[----:B------:R-:W-:Y:S02]  /*1220*/  USEL UR7, URZ, 0x1, UP1 ;  /* 0x00000001ff077887 */ /* 0x000fe40008800000 */
[----:B------:R-:W-:-:S02]  /*1230*/  USEL UR6, URZ, 0x4, UP0 ;  /* 0x00000004ff067887 */ /* 0x000fc40008000000 */
[----:B------:R-:W-:Y:S02]  /*1240*/  USEL UR5, URZ, 0x2, UP1 ;  /* 0x00000002ff057887 */ /* 0x000fe40008800000 */
[----:B------:R-:W-:Y:S02]  /*1250*/  ULEA UR4, UR63, UR4, 0x1 ;  /* 0x000000043f047291 */ /* 0x000fe4000f8e08ff */
[----:B------:R-:W-:Y:S02]  /*1260*/  USEL UR8, URZ, 0x8, UP0 ;  /* 0x00000008ff087887 */ /* 0x000fe40008000000 */
[----:B------:R-:W-:-:S03]  /*1270*/  UIADD3 UR5, UPT, UPT, UR5, UR6, UR7 ;  /* 0x0000000605057290 */ /* 0x000fc6000fffe007 */
[----:B------:R-:W-:Y:S01]  /*1280*/  UMOV UR6, 0x3 ;  /* 0x0000000300067882 */ /* 0x000fe20000000000 */
[----:B------:R-:W-:Y:S02]  /*1290*/  UIADD3 UR5, UPT, UPT, UR5, UR8, URZ ;  /* 0x0000000805057290 */ /* 0x000fe4000fffe0ff */
[----:B------:R-:W-:-:S04]  /*12a0*/  USHF.L.U32 UR4, UR6, UR4, URZ ;  /* 0x0000000406047299 */ /* 0x000fc800080006ff */
[----:B------:R-:W-:Y:S02]  /*12b0*/  MOV R3, UR5 ;  /* 0x0000000500037c02 */ /* 0x000fe40008000f00 */
[----:B------:R-:W-:Y:S02]  /*12c0*/  IMAD.U32 R2, RZ, RZ, UR4 ;  /* 0x00000004ff027e24 */ /* 0x000fe4000f8e00ff */
.L_x_17:
[----:B------:R-:W-:Y:S05]  /*12d0*/  BRA.U !UP2, `(.L_x_18) ;  /* 0x000000010ad47547 */ /* 0x000fea000b800000 */
[----:B------:R-:W1:Y:S01]  /*12e0*/  LDCU.128 UR12, c[0x0][0xb10] ;  /* 0x00016200ff0c77ac */ /* 0x000e620008000c00 */
[----:B------:R-:W2:Y:S01]  /*12f0*/  LDCU UR6, c[0x0][0x370] ;  /* 0x00006e00ff0677ac */ /* 0x000ea20008000800 */
[----:B------:R-:W3:Y:S01]  /*1300*/  LDCU UR5, c[0x0][0x374] ;  /* 0x00006e80ff0577ac */ /* 0x000ee20008000800 */
[----:B------:R-:W4:Y:S01]  /*1310*/  LDCU UR28, c[0x0][0xb0c] ;  /* 0x00016180ff1c77ac */ /* 0x000f220008000800 */
[----:B------:R-:W4:Y:S01]  /*1320*/  LDCU UR4, c[0x0][0xb20] ;  /* 0x00016400ff0477ac */ /* 0x000f220008000800 */
[----:B------:R-:W4:Y:S01]  /*1330*/  LDCU.64 UR8, c[0x0][0xb28] ;  /* 0x00016500ff0877ac */ /* 0x000f220008000a00 */
[----:B-1----:R-:W-:Y:S02]  /*1340*/  UISETP.NE.AND UP0, UPT, UR14, 0x1, UPT ;  /* 0x000000010e00788c */ /* 0x002fe4000bf05270 */
[----:B---3--:R-:W-:Y:S02]  /*1350*/  UIMAD.WIDE.U32 UR10, UR5, UR15, URZ ;  /* 0x0000000f050a72a5 */ /* 0x008fe4000f8e00ff */
[----:B--2---:R-:W-:-:S02]  /*1360*/  UIMAD.WIDE.U32 UR18, UR6, UR12, URZ ;  /* 0x0000000c061272a5 */ /* 0x004fc4000f8e00ff */
[----:B----4-:R-:W-:Y:S02]  /*1370*/  UISETP.NE.AND UP1, UPT, UR28, 0x1, UPT ;  /* 0x000000011c00788c */ /* 0x010fe4000bf25270 */
[----:B------:R-:W-:Y:S01]  /*1380*/  UISETP.NE.AND UP2, UPT, UR21, 0x1, UPT ;  /* 0x000000011500788c */ /* 0x000fe2000bf45270 */
[----:B------:R-:W-:Y:S02]  /*1390*/  UMOV UR10, UR11 ;  /* 0x0000000b000a7c82 */ /* 0x000fe40008000000 */
[----:B------:R-:W-:Y:S01]  /*13a0*/  UMOV UR18, UR19 ;  /* 0x0000001300127c82 */ /* 0x000fe20008000000 */
[----:B------:R-:W-:Y:S02]  /*13b0*/  @UP0 USHF.R.U32.HI UR5, URZ, UR4, UR10 ;  /* 0x00000004ff050299 */ /* 0x000fe4000801160a */
[----:B------:R-:W-:Y:S02]  /*13c0*/  UIMAD.WIDE.U32 UR22, UR24, UR15, URZ ;  /* 0x0000000f181672a5 */ /* 0x000fe4000f8e00ff */
[----:B------:R-:W-:-:S02]  /*13d0*/  UIMAD.WIDE.U32 UR10, UR5, UR8, URZ ;  /* 0x00000008050a72a5 */ /* 0x000fc4000f8e00ff */
[----:B------:R-:W-:Y:S02]  /*13e0*/  @UP1 USHF.R.U32.HI UR6, URZ, UR13, UR18 ;  /* 0x0000000dff061299 */ /* 0x000fe40008011612 */
[----:B------:R-:W-:Y:S02]  /*13f0*/  UIMAD.WIDE.U32 UR16, UR20, UR12, URZ ;  /* 0x0000000c141072a5 */ /* 0x000fe4000f8e00ff */
[----:B------:R-:W-:Y:S01]  /*1400*/  UIMAD.WIDE.U32 UR18, UR6, UR8, URZ ;  /* 0x00000008061272a5 */ /* 0x000fe2000f8e00ff */
[----:B------:R-:W-:Y:S01]  /*1410*/  UMOV UR22, UR23 ;  /* 0x0000001700167c82 */ /* 0x000fe20008000000 */
[----:B------:R-:W-:Y:S01]  /*1420*/  UMOV UR10, UR11 ;  /* 0x0000000b000a7c82 */ /* 0x000fe20008000000 */
[----:B------:R-:W-:Y:S02]  /*1430*/  USHF.R.U32.HI UR22, URZ, UR4, UR22 ;  /* 0x00000004ff167299 */ /* 0x000fe40008011616 */
[----:B------:R-:W-:Y:S02]  /*1440*/  @UP2 USHF.R.U32.HI UR5, URZ, UR9, UR10 ;  /* 0x00000009ff052299 */ /* 0x000fe4000801160a */
[----:B------:R-:W-:Y:S01]  /*1450*/  UMOV UR7, UR19 ;  /* 0x0000001300077c82 */ /* 0x000fe20008000000 */
[----:B------:R-:W-:Y:S01]  /*1460*/  UMOV UR16, UR17 ;  /* 0x0000001100107c82 */ /* 0x000fe20008000000 */
[----:B------:R-:W-:-:S02]  /*1470*/  @UP2 USHF.R.U32.HI UR6, URZ, UR9, UR7 ;  /* 0x00000009ff062299 */ /* 0x000fc40008011607 */
[----:B------:R-:W-:Y:S02]  /*1480*/  USHF.R.U32.HI UR13, URZ, UR13, UR16 ;  /* 0x0000000dff0d7299 */ /* 0x000fe40008011610 */
[----:B------:R-:W-:Y:S02]  /*1490*/  USEL UR4, UR24, UR22, !UP0 ;  /* 0x0000001618047287 */ /* 0x000fe4000c000000 */
[----:B------:R-:W-:Y:S02]  /*14a0*/  UIMAD UR7, UR5, UR21, URZ ;  /* 0x00000015050772a4 */ /* 0x000fe4000f8e02ff */
[----:B------:R-:W-:Y:S02]  /*14b0*/  USEL UR5, UR20, UR13, !UP1 ;  /* 0x0000000d14057287 */ /* 0x000fe4000c800000 */
[----:B------:R-:W-:Y:S02]  /*14c0*/  UIMAD UR12, UR6, UR21, URZ ;  /* 0x00000015060c72a4 */ /* 0x000fe4000f8e02ff */
[----:B------:R-:W-:-:S02]  /*14d0*/  UISETP.GE.AND UP0, UPT, UR4, UR7, UPT ;  /* 0x000000070400728c */ /* 0x000fc4000bf06270 */
[----:B------:R-:W-:Y:S02]  /*14e0*/  UIMAD.WIDE.U32 UR10, UR4, UR8, URZ ;  /* 0x00000008040a72a5 */ /* 0x000fe4000f8e00ff */
[----:B------:R-:W-:Y:S02]  /*14f0*/  UISETP.GE.OR UP0, UPT, UR5, UR12, UP0 ;  /* 0x0000000c0500728c */ /* 0x000fe40008706670 */
[----:B------:R-:W-:Y:S02]  /*1500*/  UIMAD.WIDE.U32 UR12, UR5, UR8, URZ ;  /* 0x00000008050c72a5 */ /* 0x000fe4000f8e00ff */
[----:B------:R-:W-:Y:S01]  /*1510*/  UIADD3 UR10, UPT, UPT, -UR4, URZ, URZ ;  /* 0x000000ff040a7290 */ /* 0x000fe2000fffe1ff */
[----:B------:R-:W-:Y:S01]  /*1520*/  UMOV UR8, UR11 ;  /* 0x0000000b00087c82 */ /* 0x000fe20008000000 */
[----:B------:R-:W-:Y:S02]  /*1530*/  UIADD3 UR11, UPT, UPT, -UR5, URZ, URZ ;  /* 0x000000ff050b7290 */ /* 0x000fe4000fffe1ff */
[----:B------:R-:W-:-:S03]  /*1540*/  USHF.R.U32.HI UR8, URZ, UR9, UR8 ;  /* 0x00000009ff087299 */ /* 0x000fc60008011608 */
[----:B------:R-:W-:Y:S01]  /*1550*/  @!UP0 UMOV UR7, UR13 ;  /* 0x0000000d00078c82 */ /* 0x000fe20008000000 */
[----:B------:R-:W-:Y:S02]  /*1560*/  UIMAD UR24, UR14, UR10, UR24 ;  /* 0x0000000a0e1872a4 */ /* 0x000fe4000f8e0218 */
[----:B------:R-:W-:Y:S02]  /*1570*/  USEL UR8, UR4, UR8, !UP2 ;  /* 0x0000000804087287 */ /* 0x000fe4000d000000 */
[----:B------:R-:W-:Y:S02]  /*1580*/  @!UP0 USHF.R.U32.HI UR7, URZ, UR9, UR7 ;  /* 0x00000009ff078299 */ /* 0x000fe40008011607 */
[----:B------:R-:W-:Y:S02]  /*1590*/  UIADD3 UR9, UPT, UPT, -UR8, URZ, URZ ;  /* 0x000000ff08097290 */ /* 0x000fe4000fffe1ff */
[----:B------:R-:W-:Y:S02]  /*15a0*/  @!UP0 USEL UR7, UR5, UR7, !UP2 ;  /* 0x0000000705078287 */ /* 0x000fe4000d000000 */
[----:B------:R-:W-:-:S02]  /*15b0*/  UIMAD UR9, UR21, UR9, UR4 ;  /* 0x00000009150972a4 */ /* 0x000fc4000f8e0204 */
[----:B------:R-:W-:Y:S02]  /*15c0*/  @!UP0 UIADD3 UR8, UPT, UPT, UR8, -UR7, URZ ;  /* 0x8000000708088290 */ /* 0x000fe4000fffe0ff */
[----:B------:R-:W-:Y:S02]  /*15d0*/  @!UP0 UIMAD UR6, UR9, UR6, UR7 ;  /* 0x00000006090682a4 */ /* 0x000fe4000f8e0207 */
[----:B------:R-:W-:Y:S02]  /*15e0*/  @!UP0 UIMAD UR4, UR8, UR21, UR5 ;  /* 0x00000015080482a4 */ /* 0x000fe4000f8e0205 */
[----:B------:R-:W-:Y:S02]  /*15f0*/  UIMAD UR20, UR28, UR11, UR20 ;  /* 0x0000000b1c1472a4 */ /* 0x000fe4000f8e0214 */
[----:B------:R-:W-:Y:S01]  /*1600*/  UIMAD UR24, UR4, UR14, UR24 ;  /* 0x0000000e041872a4 */ /* 0x000fe2000f8e0218 */
[----:B------:R-:W-:Y:S02]  /*1610*/  @!UP0 UMOV UR5, UR6 ;  /* 0x0000000600058c82 */ /* 0x000fe40008000000 */
[----:B------:R-:W-:-:S12]  /*1620*/  UIMAD UR20, UR5, UR28, UR20 ;  /* 0x0000001c051472a4 */ /* 0x000fd8000f8e0214 */
.L_x_18:
[----:B------:R-:W-:Y:S02]  /*1630*/  UISETP.NE.AND UP1, UPT, UR29, 0x1, UPT ;  /* 0x000000011d00788c */ /* 0x000fe4000bf25270 */
[----:B------:R-:W-:Y:S02]  /*1640*/  ULOP3.LUT UR21, UR26, 0xffff, URZ, 0xc0, !UPT ;  /* 0x0000ffff1a157892 */ /* 0x000fe4000f8ec0ff */
[----:B------:R-:W-:Y:S02]  /*1650*/  UISETP.NE.AND UP0, UPT, UR25, 0x2, UPT ;  /* 0x000000021900788c */ /* 0x000fe4000bf05270 */
[----:B------:R-:W-:Y:S02]  /*1660*/  ULOP3.LUT UR22, UR27, 0x800, URZ, 0xc0, !UPT ;  /* 0x000008001b167892 */ /* 0x000fe4000f8ec0ff */
[----:B------:R-:W-:Y:S02]  /*1670*/  ULOP3.LUT UR44, UR44, 0x40, URZ, 0xc0, !UPT ;  /* 0x000000402c2c7892 */ /* 0x000fe4000f8ec0ff */
[----:B------:R-:W-:Y:S01]  /*1680*/  USHF.L.U32 UR21, UR30, UR21, URZ ;  /* 0x000000151e157299 */ /* 0x000fe200080006ff */
[----:B------:R-:W-:Y:S11]  /*1690*/  BRA.U UP1, `(.L_x_19) ;  /* 0x0000000101447547 */ /* 0x000ff6000b800000 */
[----:B------:R-:W1:Y:S01]  /*16a0*/  LDCU.128 UR8, c[0x0][0xb10] ;  /* 0x00016200ff0877ac */ /* 0x000e620008000c00 */
[----:B------:R-:W2:Y:S01]  /*16b0*/  LDCU UR12, c[0x0][0xb0c] ;  /* 0x00016180ff0c77ac */ /* 0x000ea20008000800 */
[----:B------:R-:W3:Y:S01]  /*16c0*/  LDCU UR13, c[0x0][0xb20] ;  /* 0x00016400ff0d77ac */ /* 0x000ee20008000800 */
[----:B-1----:R-:W-:Y:S02]  /*16d0*/  UIMAD.WIDE.U32 UR6, UR20, UR8, URZ ;  /* 0x00000008140672a5 */ /* 0x002fe4000f8e00ff */
[----:B------:R-:W-:Y:S02]  /*16e0*/  UIMAD.WIDE.U32 UR4, UR24, UR11, URZ ;  /* 0x0000000b180472a5 */ /* 0x000fe4000f8e00ff */
[----:B--2---:R-:W-:Y:S02]  /*16f0*/  UISETP.NE.AND UP2, UPT, UR12, 0x1, UPT ;  /* 0x000000010c00788c */ /* 0x004fe4000bf45270 */
[----:B------:R-:W-:Y:S01]  /*1700*/  UISETP.NE.AND UP1, UPT, UR10, 0x1, UPT ;  /* 0x000000010a00788c */ /* 0x000fe2000bf25270 */
[----:B------:R-:W-:-:S02]  /*1710*/  UMOV UR6, UR7 ;  /* 0x0000000700067c82 */ /* 0x000fc40008000000 */
[----:B------:R-:W-:Y:S01]  /*1720*/  UMOV UR4, UR5 ;  /* 0x0000000500047c82 */ /* 0x000fe20008000000 */
[----:B------:R-:W-:Y:S02]  /*1730*/  USHF.R.U32.HI UR6, URZ, UR9, UR6 ;  /* 0x00000009ff067299 */ /* 0x000fe40008011606 */
[----:B---3--:R-:W-:Y:S02]  /*1740*/  USHF.R.U32.HI UR4, URZ, UR13, UR4 ;  /* 0x0000000dff047299 */ /* 0x008fe40008011604 */
[----:B------:R-:W-:Y:S02]  /*1750*/  USEL UR5, UR20, UR6, !UP2 ;  /* 0x0000000614057287 */ /* 0x000fe4000d000000 */
[----:B------:R-:W-:-:S04]  /*1760*/  USEL UR4, UR24, UR4, !UP1 ;  /* 0x0000000418047287 */ /* 0x000fc8000c800000 */
[----:B------:R-:W-:Y:S02]  /*1770*/  UIADD3 UR6, UPT, UPT, UR5, -UR4, URZ ;  /* 0x8000000405067290 */ /* 0x000fe4000fffe0ff */
[----:B------:R-:W-:Y:S02]  /*1780*/  UIADD3 UR4, UPT, UPT, -UR5, UR4, URZ ;  /* 0x0000000405047290 */ /* 0x000fe4000fffe1ff */
[----:B------:R-:W-:Y:S02]  /*1790*/  UIMAD UR24, UR6, UR10, UR24 ;  /* 0x0000000a061872a4 */ /* 0x000fe4000f8e0218 */
[----:B------:R-:W-:-:S12]  /*17a0*/  UIMAD UR20, UR4, UR12, UR20 ;  /* 0x0000000c041472a4 */ /* 0x000fd8000f8e0214 */
.L_x_19:
[----:B------:R-:W-:Y:S05]  /*17b0*/  BRA.U !UP5, `(.L_x_20) ;  /* 0x000000010d0c7547 */ /* 0x000fea000b800000 */
[----:B------:R-:W-:Y:S01]  /*17c0*/  UCGABAR_WAIT ;  /* 0x0000000000007dc7 */ /* 0x000fe20008000000 */
[----:B------:R-:W-:Y:S01]  /*17d0*/  CCTL.IVALL ;  /* 0x00000000ff00798f */ /* 0x000fe20002000000 */
[----:B------:R-:W-:Y:S05]  /*17e0*/  BRA `(.L_x_21) ;  /* 0x0000000000047947 */ /* 0x000fea0003800000 */
.L_x_20:
[----:B------:R-:W-:Y:S06]  /*17f0*/  BAR.SYNC.DEFER_BLOCKING 0x0 ;  /* 0x0000000000007b1d */ /* 0x000fec0000010000 */
.L_x_21:
[----:B------:R-:W-:Y:S05]  /*1800*/  BRA.U UP0, `(.L_x_22) ;  /* 0x0000001500487547 */ /* 0x000fea000b800000 */
[----:B------:R-:W1:Y:S01]  /*1810*/  LDCU UR6, c[0x0][0x38c] ;  /* 0x00007180ff0677ac */ /* 0x000e620008000800 */
[----:B------:R-:W-:Y:S01]  /*1820*/  PLOP3.LUT P1, PT, PT, PT, UP3, 0x80, 0x8 ;  /* 0x000000000008781c */ /* 0x000fe20003f2f038 */
[----:B------:R-:W-:Y:S01]  /*1830*/  IMAD.MOV.U32 R12, RZ, RZ, 0x1 ;  /* 0x00000001ff0c7424 */ /* 0x000fe200078e00ff */
[----:B------:R-:W-:Y:S02]  /*1840*/  ISETP.NE.AND P2, PT, R0, RZ, P3 ;  /* 0x000000ff0000720c */ /* 0x000fe40001f45270 */
[----:B------:R-:W-:Y:S02]  /*1850*/  CS2R R10, SRZ ;  /* 0x00000000000a7805 */ /* 0x000fe4000001ff00 */
[----:B------:R-:W-:Y:S01]  /*1860*/  PLOP3.LUT P1, PT, P1, PT, PT, 0x8, 0x80 ;  /* 0x000000000080781c */ /* 0x000fe20000f2e170 */
[----:B------:R-:W-:Y:S01]  /*1870*/  IMAD.MOV.U32 R9, RZ, RZ, RZ ;  /* 0x000000ffff097224 */ /* 0x000fe200078e00ff */
[----:B------:R-:W2:Y:S01]  /*1880*/  LDCU UR38, c[0x0][0x370] ;  /* 0x00006e00ff2677ac */ /* 0x000ea20008000800 */
[----:B------:R-:W-:Y:S01]  /*1890*/  IMAD.MOV.U32 R8, RZ, RZ, 0x1 ;  /* 0x00000001ff087424 */ /* 0x000fe200078e00ff */
[----:B------:R-:W3:Y:S01]  /*18a0*/  LDCU.64 UR26, c[0x0][0x348] ;  /* 0x00006900ff1a77ac */ /* 0x000ee20008000a00 */
[----:B------:R-:W-:Y:S01]  /*18b0*/  ULEA.HI UR42, UR22, UR44, URZ, 0x1a ;  /* 0x0000002c162a7291 */ /* 0x000fe2000f8fd0ff */
[----:B------:R-:W4:Y:S01]  /*18c0*/  LDCU UR37, c[0x0][0x374] ;  /* 0x00006e80ff2577ac */ /* 0x000f220008000800 */
[----:B-1----:R-:W-:-:S02]  /*18d0*/  UIADD3 UR5, UPT, UPT, UR6, 0x3f, URZ ;  /* 0x0000003f06057890 */ /* 0x002fc4000fffe0ff */
[----:B------:R-:W-:Y:S02]  /*18e0*/  UIADD3 UR48, UPT, UPT, UR6, 0x7e, URZ ;  /* 0x0000007e06307890 */ /* 0x000fe4000fffe0ff */
[----:B------:R-:W-:Y:S01]  /*18f0*/  USHF.R.S32.HI UR4, URZ, 0x1f, UR5 ;  /* 0x0000001fff047899 */ /* 0x000fe20008011405 */
[----:B------:R-:W-:-:S03]  /*1900*/  UMOV UR7, URZ ;  /* 0x000000ff00077c82 */ /* 0x000fc60008000000 */
[----:B------:R-:W-:Y:S02]  /*1910*/  ULEA.HI UR4, UR4, UR5, URZ, 0x6 ;  /* 0x0000000504047291 */ /* 0x000fe4000f8f30ff */
[----:B------:R-:W-:Y:S02]  /*1920*/  UIADD3 UR5, UPT, UPT, UR6, -0x1, URZ ;  /* 0xffffffff06057890 */ /* 0x000fe4000fffe0ff */
[----:B------:R-:W-:Y:S02]  /*1930*/  USHF.R.S32.HI UR40, URZ, 0x6, UR4 ;  /* 0x00000006ff287899 */ /* 0x000fe40008011404 */
[----:B------:R-:W-:Y:S02]  /*1940*/  UISETP.GE.U32.AND UP1, UPT, UR5, -0x7f, UPT ;  /* 0xffffff810500788c */ /* 0x000fe4000bf26070 */
[----:B------:R-:W-:-:S04]  /*1950*/  UISETP.LT.U32.AND UP0, UPT, UR40, 0x7, UPT ;  /* 0x000000072800788c */ /* 0x000fc8000bf01070 */
[----:B------:R-:W-:Y:S02]  /*1960*/  USEL UR39, UR40, 0x7, UP0 ;  /* 0x0000000728277887 */ /* 0x000fe40008000000 */
[----:B------:R-:W-:Y:S02]  /*1970*/  UISETP.NE.AND UP0, UPT, UR25, URZ, UPT ;  /* 0x000000ff1900728c */ /* 0x000fe4000bf05270 */
[----:B------:R-:W-:Y:S02]  /*1980*/  UIADD3 UR4, UPT, UPT, UR39, -0x1, URZ ;  /* 0xffffffff27047890 */ /* 0x000fe4000fffe0ff */
[----:B------:R-:W-:Y:S02]  /*1990*/  @UP1 UIADD3 UR4, UPT, UPT, UR39, URZ, URZ ;  /* 0x000000ff27041290 */ /* 0x000fe4000fffe0ff */
[----:B------:R-:W-:Y:S02]  /*19a0*/  USEL UR23, UR46, 0x2, UP0 ;  /* 0x000000022e177887 */ /* 0x000fe40008000000 */
[----:B------:R-:W-:-:S02]  /*19b0*/  UIADD3 UR43, UPT, UPT, UR40, -UR39, URZ ;  /* 0x80000027282b7290 */ /* 0x000fc4000fffe0ff */
[----:B------:R-:W-:Y:S02]  /*19c0*/  UIADD3 UR25, UPT, UPT, UR4, 0x1, URZ ;  /* 0x0000000104197890 */ /* 0x000fe4000fffe0ff */
[----:B--234-:R-:W-:-:S12]  /*19d0*/  UIADD3 UR41, UPT, UPT, -UR4, URZ, URZ ;  /* 0x000000ff04297290 */ /* 0x01cfd8000fffe1ff */
.L_x_42:
[----:B------:R-:W-:Y:S01]  /*19e0*/  UISETP.NE.AND UP0, UPT, UR47, URZ, UPT ;  /* 0x000000ff2f00728c */ /* 0x000fe2000bf05270 */
[----:B------:R-:W1:Y:S08]  /*19f0*/  S2UR UR47, SR_CgaCtaId ;  /* 0x00000000002f79c3 */ /* 0x000e700000008800 */
[----:B------:R-:W-:Y:S05]  /*1a00*/  BRA.U UP0, `(.L_x_23) ;  /* 0x0000000100347547 */ /* 0x000fea000b800000 */
[----:B------:R-:W2:Y:S01]  /*1a10*/  S2R R0, SR_CgaCtaId ;  /* 0x0000000000007919 */ /* 0x000ea20000008800 */
[----:B------:R-:W-:-:S04]  /*1a20*/  MOV R2, 0x400 ;  /* 0x0000040000027802 */ /* 0x000fc80000000f00 */
[----:B--2---:R-:W-:Y:S02]  /*1a30*/  LEA R0, R0, R2, 0x18 ;  /* 0x0000000200007211 */ /* 0x004fe400078ec0ff */
[----:B------:R-:W-:-:S03]  /*1a40*/  SHF.L.U32 R2, R8, 0x1f, RZ ;  /* 0x0000001f08027819 */ /* 0x000fc600000006ff */
[----:B------:R-:W-:-:S04]  /*1a50*/  IMAD R0, R9, 0x8, R0 ;  /* 0x0000000809007824 */ /* 0x000fc800078e0200 */
[----:B------:R-:W2:Y:S02]  /*1a60*/  SYNCS.PHASECHK.TRANS64.TRYWAIT P0, [R0+URZ+0x130], R2 ;  /* 0x00013002000075a7 */ /* 0x000ea400080011ff */
[----:B--2---:R-:W-:Y:S05]  /*1a70*/  @!P0 BRA `(.L_x_24) ;  /* 0x00000074005c8947 */ /* 0x004fea0003800000 */
.L_x_152:
[----:B------:R-:W-:Y:S01]  /*1a80*/  VIADD R9, R9, 0x1 ;  /* 0x0000000109097836 */ /* 0x000fe20000000000 */
[----:B------:R2:W-:Y:S04]  /*1a90*/  SYNCS.ARRIVE.TRANS64.A1T0 RZ, [R0+URZ+0x120], RZ ;  /* 0x000120ff00ff79a7 */ /* 0x0005e800081000ff */
[----:B------:R-:W-:-:S04]  /*1aa0*/  ISETP.NE.AND P0, PT, R9, 0x2, PT ;  /* 0x000000020900780c */ /* 0x000fc80003f05270 */
[----:B------:R-:W-:Y:S02]  /*1ab0*/  SEL R9, R9, RZ, P0 ;  /* 0x000000ff09097207 */ /* 0x000fe40000000000 */
[----:B--2---:R-:W-:-:S04]  /*1ac0*/  SEL R0, RZ, 0x1, P0 ;  /* 0x00000001ff007807 */ /* 0x004fc80000000000 */
[----:B------:R-:W-:-:S07]  /*1ad0*/  LOP3.LUT R8, R8, R0, RZ, 0x3c, !PT ;  /* 0x0000000008087212 */ /* 0x000fce00078e3cff */
.L_x_23:
[----:B------:R-:W-:Y:S01]  /*1ae0*/  UMOV UR6, 0x400 ;  /* 0x0000040000067882 */ /* 0x000fe20000000000 */
[----:B------:R-:W-:Y:S01]  /*1af0*/  SHF.L.U32 R0, R12, 0x1f, RZ ;  /* 0x0000001f0c007819 */ /* 0x000fe200000006ff */
[----:B-1----:R-:W-:Y:S02]  /*1b00*/  ULEA UR6, UR47, UR6, 0x18 ;  /* 0x000000062f067291 */ /* 0x002fe4000f8ec0ff */
[----:B------:R-:W-:Y:S02]  /*1b10*/  UISETP.GE.U32.AND UP0, UPT, UR48, 0x7f, UPT ;  /* 0x0000007f3000788c */ /* 0x000fe4000bf06070 */
[----:B------:R-:W-:Y:S02]  /*1b20*/  ULEA UR4, UR7, UR6, 0x3 ;  /* 0x0000000607047291 */ /* 0x000fe4000f8e18ff */
[----:B------:R-:W-:Y:S01]  /*1b30*/  ULEA UR11, UR24, UR44, 0x7 ;  /* 0x0000002c180b7291 */ /* 0x000fe2000f8e38ff */
[----:B------:R-:W-:-:S06]  /*1b40*/  UMOV UR13, URZ ;  /* 0x000000ff000d7c82 */ /* 0x000fcc0008000000 */
[----:B------:R1:W2:Y:S01]  /*1b50*/  SYNCS.PHASECHK.TRANS64.TRYWAIT P0, [UR4+0x38], R0 ;  /* 0x00003800ff0075a7 */ /* 0x0002a20008001104 */
[----:B------:R-:W-:-:S04]  /*1b60*/  ULEA.HI UR4, UR20, UR20, URZ, 0x1 ;  /* 0x0000001414047291 */ /* 0x000fc8000f8f08ff */
[----:B------:R-:W-:-:S04]  /*1b70*/  USHF.L.U32 UR4, UR4, 0x6, URZ ;  /* 0x0000000604047899 */ /* 0x000fc800080006ff */
[----:B------:R-:W-:-:S04]  /*1b80*/  ULOP3.LUT UR35, UR4, 0xffffff80, URZ, 0xc0, !UPT ;  /* 0xffffff8004237892 */ /* 0x000fc8000f8ec0ff */
[----:B------:R-:W-:Y:S01]  /*1b90*/  UIADD3 UR35, UPT, UPT, UR42, UR35, URZ ;  /* 0x000000232a237290 */ /* 0x000fe2000fffe0ff */
[----:B------:R-:W-:Y:S11]  /*1ba0*/  BRA.U !UP0, `(.L_x_25) ;  /* 0x0000000108c47547 */ /* 0x000ff6000b800000 */
[----:B------:R-:W-:Y:S01]  /*1bb0*/  UMOV UR16, UR41 ;  /* 0x0000002900107c82 */ /* 0x000fe20008000000 */
[----:B------:R-:W-:Y:S01]  /*1bc0*/  UMOV UR4, UR7 ;  /* 0x0000000700047c82 */ /* 0x000fe20008000000 */
[----:B------:R-:W-:-:S05]  /*1bd0*/  UMOV UR34, URZ ;  /* 0x000000ff00227c82 */ /* 0x000fca0008000000 */
.L_x_31:
[----:B------:R-:W-:Y:S01]  /*1be0*/  ULEA UR33, UR4, UR6, 0x3 ;  /* 0x0000000604217291 */ /* 0x000fe2000f8e18ff */
[----:B------:R-:W-:Y:S01]  /*1bf0*/  @P3 MOV R2, 0x8000 ;  /* 0x0000800000023802 */ /* 0x000fe20000000f00 */
[----:B--234-:R-:W-:Y:S10]  /*1c00*/  @P0 BRA `(.L_x_26) ;  /* 0x00000000000c0947 */ /* 0x01cff40003800000 */
[----:B------:R-:W-:-:S04]  /*1c10*/  SHF.L.U32 R3, R12, 0x1f, RZ ;  /* 0x0000001f0c037819 */ /* 0x000fc800000006ff */
[----:B------:R-:W2:Y:S02]  /*1c20*/  SYNCS.PHASECHK.TRANS64.TRYWAIT P0, [UR33+0x38], R3 ;  /* 0x00003803ff0075a7 */ /* 0x000ea40008001121 */
[----:B--2---:R-:W-:Y:S05]  /*1c30*/  @!P0 BRA `(.L_x_27) ;  /* 0x0000007400008947 */ /* 0x004fea0003800000 */
.L_x_26:
[----:B------:R2:W-:Y:S01]  /*1c40*/  @P3 SYNCS.ARRIVE.TRANS64 RZ, [UR33], R2 ;  /* 0x00000002ffff39a7 */ /* 0x0005e20008000021 */
[----:B------:R-:W-:Y:S02]  /*1c50*/  ULOP3.LUT UR5, UR23, 0x2, URZ, 0xfc, !UPT ;  /* 0x0000000217057892 */ /* 0x000fe4000f8efcff */
[----:B------:R-:W-:Y:S02]  /*1c60*/  UIADD3 UR16, UPT, UPT, UR16, 0x1, URZ ;  /* 0x0000000110107890 */ /* 0x000fe4000fffe0ff */
[----:B------:R-:W-:Y:S02]  /*1c70*/  UISETP.NE.AND UP0, UPT, UR5, 0x2, UPT ;  /* 0x000000020500788c */ /* 0x000fe4000bf05270 */
[----:B------:R-:W-:-:S07]  /*1c80*/  UISETP.NE.AND UP2, UPT, UR16, 0x1, UPT ;  /* 0x000000011000788c */ /* 0x000fce000bf45270 */
[----:B------:R-:W-:Y:S05]  /*1c90*/  BRA.U UP0, `(.L_x_28) ;  /* 0x0000000100047547 */ /* 0x000fea000b800000 */
[----:B------:R-:W-:Y:S05]  /*1ca0*/  BPT.TRAP 0x1 ;  /* 0x000000040000795c */ /* 0x000fea0000300000 */
.L_x_28:
[----:B------:R-:W-:Y:S04]  /*1cb0*/  BSSY.RECONVERGENT B0, `(.L_x_29) ;  /* 0x0000003000007945 */ /* 0x000fe80003800200 */
[----:B------:R-:W-:Y:S05]  /*1cc0*/  @!P2 BRA `(.L_x_30) ;  /* 0x000000000004a947 */ /* 0x000fea0003800000 */
[----:B------:R-:W-:Y:S05]  /*1cd0*/  BPT.TRAP 0x1 ;  /* 0x000000040000795c */ /* 0x000fea0000300000 */
.L_x_30:
[----:B------:R-:W-:Y:S05]  /*1ce0*/  BSYNC.RECONVERGENT B0 ;  /* 0x0000000000007941 */ /* 0x000fea0003800200 */
.L_x_29:
[----:B------:R-:W-:Y:S02]  /*1cf0*/  UIADD3 UR5, UPT, UPT, UR4, 0x1, URZ ;  /* 0x0000000104057890 */ /* 0x000fe4000fffe0ff */
[----:B------:R-:W-:Y:S02]  /*1d00*/  UIADD3 UR14, UP1, UPT, UR26, 0x80, URZ ;  /* 0x000000801a0e7890 */ /* 0x000fe4000ff3e0ff */
[----:B------:R-:W-:Y:S02]  /*1d10*/  UISETP.NE.AND UP0, UPT, UR5, 0x7, UPT ;  /* 0x000000070500788c */ /* 0x000fe4000bf05270 */
[----:B------:R-:W-:Y:S02]  /*1d20*/  ULOP3.LUT UR33, UR33, 0xfefffff8, URZ, 0xc0, !UPT ;  /* 0xfefffff821217892 */ /* 0x000fe4000f8ec0ff */
[----:B------:R-:W-:Y:S02]  /*1d30*/  USEL UR8, URZ, 0x1, UP0 ;  /* 0x00000001ff087887 */ /* 0x000fe40008000000 */
[----:B------:R-:W-:-:S02]  /*1d40*/  USEL UR7, UR5, URZ, UP0 ;  /* 0x000000ff05077287 */ /* 0x000fc40008000000 */
[----:B------:R-:W-:Y:S02]  /*1d50*/  UIADD3.X UR15, UPT, UPT, URZ, UR27, URZ, UP1, !UPT ;  /* 0x0000001bff0f7290 */ /* 0x000fe40008ffe4ff */
[----:B------:R-:W-:Y:S01]  /*1d60*/  ULEA UR5, UR7, UR6, 0x3 ;  /* 0x0000000607057291 */ /* 0x000fe2000f8e18ff */
[----:B------:R-:W-:Y:S01]  /*1d70*/  LOP3.LUT R12, R12, UR8, RZ, 0x3c, !PT ;  /* 0x000000080c0c7c12 */ /* 0x000fe2000f8e3cff */
[----:B------:R-:W-:Y:S02]  /*1d80*/  USHF.L.U32 UR8, UR4, 0xd, URZ ;  /* 0x0000000d04087899 */ /* 0x000fe400080006ff */
[----:B------:R-:W-:Y:S01]  /*1d90*/  UIADD3 UR4, UP0, UPT, UR26, 0x180, URZ ;  /* 0x000001801a047890 */ /* 0x000fe2000ff1e0ff */
[----:B-1----:R-:W-:Y:S01]  /*1da0*/  SHF.L.U32 R0, R12, 0x1f, RZ ;  /* 0x0000001f0c007819 */ /* 0x002fe200000006ff */
[----:B------:R-:W-:Y:S02]  /*1db0*/  ULEA UR32, UR22, UR8, 0x1 ;  /* 0x0000000816207291 */ /* 0x000fe4000f8e08ff */
[----:B------:R-:W-:Y:S01]  /*1dc0*/  UPRMT UR13, URZ, 0x5410, UR21 ;  /* 0x00005410ff0d7896 */ /* 0x000fe20008000015 */
[----:B------:R3:W4:Y:S01]  /*1dd0*/  SYNCS.PHASECHK.TRANS64.TRYWAIT P0, [UR5+0x38], R0 ;  /* 0x00003800ff0075a7 */ /* 0x0007220008001105 */
[----:B------:R-:W-:-:S02]  /*1de0*/  UIADD3 UR32, UPT, UPT, UR6, 0x4300, UR32 ;  /* 0x0000430006207890 */ /* 0x000fc4000fffe020 */
[----:B------:R-:W-:Y:S02]  /*1df0*/  UIADD3 UR8, UPT, UPT, UR6, 0x12300, UR8 ;  /* 0x0001230006087890 */ /* 0x000fe4000fffe008 */
[----:B------:R-:W-:Y:S01]  /*1e00*/  UIADD3.X UR5, UPT, UPT, URZ, UR27, URZ, UP0, !UPT ;  /* 0x0000001bff057290 */ /* 0x000fe200087fe4ff */
[----:B------:R-:W-:Y:S01]  /*1e10*/  UMOV UR18, 0x0 ;  /* 0x0000000000127882 */ /* 0x000fe20000000000 */
[----:B------:R-:W-:Y:S01]  /*1e20*/  UMOV UR19, 0x10000000 ;  /* 0x1000000000137882 */ /* 0x000fe20000000000 */
[----:B------:R-:W-:Y:S01]  /*1e30*/  UMOV UR10, UR34 ;  /* 0x00000022000a7c82 */ /* 0x000fe20008000000 */
[----:B------:R-:W-:Y:S01]  /*1e40*/  UMOV UR12, UR36 ;  /* 0x00000024000c7c82 */ /* 0x000fe20008000000 */
[----:B------:R-:W-:Y:S01]  /*1e50*/  UMOV UR9, UR33 ;  /* 0x0000002100097c82 */ /* 0x000fe20008000000 */
[----:B------:R1:W-:Y:S03]  /*1e60*/  UTMALDG.3D.MULTICAST.2CTA [UR32], [UR14], UR13, desc[UR18] ;  /* 0x000012200e0073b4 */ /* 0x0003e6000821180d */
[----:B------:R2:W-:Y:S01]  /*1e70*/  UTMALDG.3D.2CTA [UR8], [UR4], desc[UR18] ;  /* 0x00001208040075b4 */ /* 0x0005e20008211000 */
[----:B-1----:R-:W-:Y:S01]  /*1e80*/  UIADD3 UR34, UPT, UPT, UR34, 0x40, URZ ;  /* 0x0000004022227890 */ /* 0x002fe2000fffe0ff */
[----:B------:R-:W-:Y:S01]  /*1e90*/  UMOV UR13, UR25 ;  /* 0x00000019000d7c82 */ /* 0x000fe20008000000 */
[----:B--2---:R-:W-:Y:S01]  /*1ea0*/  UMOV UR4, UR7 ;  /* 0x0000000700047c82 */ /* 0x004fe20008000000 */
[----:B------:R-:W-:Y:S09]  /*1eb0*/  BRA.U UP2, `(.L_x_31) ;  /* 0xfffffffd02487547 */ /* 0x000ff2000b83ffff */
.L_x_25:
[----:B------:R-:W-:Y:S01]  /*1ec0*/  ULEA UR4, UR7, UR6, 0x3 ;  /* 0x0000000607047291 */ /* 0x000fe2000f8e18ff */
[----:B-1-3--:R-:W-:Y:S01]  /*1ed0*/  SHF.L.U32 R0, R12, 0x1f, RZ ;  /* 0x0000001f0c007819 */ /* 0x00afe200000006ff */
[----:B------:R-:W-:Y:S01]  /*1ee0*/  @!P1 SYNCS.ARRIVE.TRANS64.A1T0 RZ, [UR6+0xb8], RZ ;  /* 0x0000b8ffffff99a7 */ /* 0x000fe20008100006 */
[----:B------:R-:W-:-:S06]  /*1ef0*/  UISETP.GT.AND UP0, UPT, UR40, UR39, UPT ;  /* 0x000000272800728c */ /* 0x000fcc000bf04270 */
[----:B--2-4-:R1:W2:Y:S03]  /*1f00*/  SYNCS.PHASECHK.TRANS64.TRYWAIT P0, [UR4+0x38], R0 ;  /* 0x00003800ff0075a7 */ /* 0x0142a60008001104 */
[----:B------:R-:W-:Y:S05]  /*1f10*/  BRA.U !UP0, `(.L_x_32) ;  /* 0x0000000108c47547 */ /* 0x000fea000b800000 */
[----:B------:R-:W-:Y:S01]  /*1f20*/  UIADD3 UR24, UPT, UPT, UR43, UR13, URZ ;  /* 0x0000000d2b187290 */ /* 0x000fe2000fffe0ff */
[----:B------:R-:W-:-:S11]  /*1f30*/  UMOV UR4, UR7 ;  /* 0x0000000700047c82 */ /* 0x000fd60008000000 */
.L_x_38:
[----:B------:R-:W-:Y:S01]  /*1f40*/  ULEA UR17, UR4, UR6, 0x3 ;  /* 0x0000000604117291 */ /* 0x000fe2000f8e18ff */
[----:B--2---:R-:W-:Y:S01]  /*1f50*/  @P3 MOV R2, 0x8000 ;  /* 0x0000800000023802 */ /* 0x004fe20000000f00 */
[----:B--2-4-:R-:W-:Y:S10]  /*1f60*/  @P0 BRA `(.L_x_33) ;  /* 0x00000000000c0947 */ /* 0x014ff40003800000 */
[----:B------:R-:W-:-:S04]  /*1f70*/  SHF.L.U32 R3, R12, 0x1f, RZ ;  /* 0x0000001f0c037819 */ /* 0x000fc800000006ff */
[----:B------:R-:W2:Y:S02]  /*1f80*/  SYNCS.PHASECHK.TRANS64.TRYWAIT P0, [UR17+0x38], R3 ;  /* 0x00003803ff0075a7 */ /* 0x000ea40008001111 */
[----:B--2---:R-:W-:Y:S05]  /*1f90*/  @!P0 BRA `(.L_x_34) ;  /* 0x0000007000408947 */ /* 0x004fea0003800000 */
.L_x_33:
[----:B------:R2:W-:Y:S01]  /*1fa0*/  @P3 SYNCS.ARRIVE.TRANS64 RZ, [UR17], R2 ;  /* 0x00000002ffff39a7 */ /* 0x0005e20008000011 */
[----:B------:R-:W-:-:S04]  /*1fb0*/  ULOP3.LUT UR5, UR23, 0x2, URZ, 0xfc, !UPT ;  /* 0x0000000217057892 */ /* 0x000fc8000f8efcff */
[----:B------:R-:W-:-:S09]  /*1fc0*/  UISETP.NE.AND UP0, UPT, UR5, 0x2, UPT ;  /* 0x000000020500788c */ /* 0x000fd2000bf05270 */
[----:B------:R-:W-:Y:S05]  /*1fd0*/  BRA.U UP0, `(.L_x_35) ;  /* 0x0000000100047547 */ /* 0x000fea000b800000 */
[----:B------:R-:W-:Y:S05]  /*1fe0*/  BPT.TRAP 0x1 ;  /* 0x000000040000795c */ /* 0x000fea0000300000 */
.L_x_35:
[----:B------:R-:W-:Y:S04]  /*1ff0*/  BSSY.RECONVERGENT B0, `(.L_x_36) ;  /* 0x0000003000007945 */ /* 0x000fe80003800200 */
[----:B------:R-:W-:Y:S05]  /*2000*/  @!P2 BRA `(.L_x_37) ;  /* 0x000000000004a947 */ /* 0x000fea0003800000 */
[----:B------:R-:W-:Y:S05]  /*2010*/  BPT.TRAP 0x1 ;  /* 0x000000040000795c */ /* 0x000fea0000300000 */
.L_x_37:
[----:B------:R-:W-:Y:S05]  /*2020*/  BSYNC.RECONVERGENT B0 ;  /* 0x0000000000007941 */ /* 0x000fea0003800200 */
.L_x_36:
[----:B------:R-:W-:Y:S02]  /*2030*/  UIADD3 UR5, UPT, UPT, UR4, 0x1, URZ ;  /* 0x0000000104057890 */ /* 0x000fe4000fffe0ff */
[----:B------:R-:W-:Y:S02]  /*2040*/  USHF.L.U32 UR18, UR13, 0x6, URZ ;  /* 0x000000060d127899 */ /* 0x000fe400080006ff */
[----:B------:R-:W-:Y:S02]  /*2050*/  UISETP.NE.AND UP0, UPT, UR5, 0x7, UPT ;  /* 0x000000070500788c */ /* 0x000fe4000bf05270 */
[----:B------:R-:W-:Y:S02]  /*2060*/  ULOP3.LUT UR17, UR17, 0xfefffff8, URZ, 0xc0, !UPT ;  /* 0xfefffff811117892 */ /* 0x000fe4000f8ec0ff */
[----:B------:R-:W-:Y:S02]  /*2070*/  USEL UR8, URZ, 0x1, UP0 ;  /* 0x00000001ff087887 */ /* 0x000fe40008000000 */
[----:B------:R-:W-:-:S02]  /*2080*/  USEL UR7, UR5, URZ, UP0 ;  /* 0x000000ff05077287 */ /* 0x000fc40008000000 */
[----:B------:R-:W-:Y:S02]  /*2090*/  UIADD3 UR14, UP0, UPT, UR26, 0x180, URZ ;  /* 0x000001801a0e7890 */ /* 0x000fe4000ff1e0ff */
        /* <DEDUP_REMOVED lines=9> */
[----:B------:R-:W-:Y:S02]  /*2130*/  UIADD3.X UR5, UPT, UPT, URZ, UR27, URZ, UP1, !UPT ;  /* 0x0000001bff057290 */ /* 0x000fe40008ffe4ff */
[----:B------:R-:W-:Y:S02]  /*2140*/  UIADD3 UR8, UPT, UPT, UR6, 0x12300, UR8 ;  /* 0x0001230006087890 */ /* 0x000fe4000fffe008 */
[----:B------:R-:W-:Y:S01]  /*2150*/  UIADD3.X UR15, UPT, UPT, URZ, UR27, URZ, UP0, !UPT ;  /* 0x0000001bff0f7290 */ /* 0x000fe200087fe4ff */
[----:B------:R-:W-:Y:S01]  /*2160*/  UMOV UR28, 0x0 ;  /* 0x00000000001c7882 */ /* 0x000fe20000000000 */
[----:B------:R-:W-:Y:S01]  /*2170*/  UMOV UR29, 0x10000000 ;  /* 0x10000000001d7882 */ /* 0x000fe20000000000 */
[----:B------:R-:W-:Y:S01]  /*2180*/  UMOV UR19, UR35 ;  /* 0x0000002300137c82 */ /* 0x000fe20008000000 */
[----:B------:R-:W-:Y:S01]  /*2190*/  UMOV UR20, UR36 ;  /* 0x0000002400147c82 */ /* 0x000fe20008000000 */
[----:B------:R-:W-:Y:S01]  /*21a0*/  UMOV UR12, UR36 ;  /* 0x00000024000c7c82 */ /* 0x000fe20008000000 */
[----:B------:R1:W-:Y:S01]  /*21b0*/  UTMALDG.3D.MULTICAST.2CTA [UR16], [UR4], UR10, desc[UR28] ;  /* 0x00001c10040073b4 */ /* 0x0003e2000821180a */
[----:B------:R-:W-:Y:S01]  /*21c0*/  UMOV UR9, UR17 ;  /* 0x0000001100097c82 */ /* 0x000fe20008000000 */
[----:B------:R-:W-:-:S04]  /*21d0*/  UIADD3 UR13, UPT, UPT, UR13, 0x1, URZ ;  /* 0x000000010d0d7890 */ /* 0x000fc8000fffe0ff */
[----:B------:R-:W-:Y:S01]  /*21e0*/  UISETP.NE.AND UP0, UPT, UR13, UR24, UPT ;  /* 0x000000180d00728c */ /* 0x000fe2000bf05270 */
[----:B-1----:R-:W-:Y:S01]  /*21f0*/  UMOV UR10, UR18 ;  /* 0x00000012000a7c82 */ /* 0x002fe20008000000 */
[----:B------:R-:W-:Y:S01]  /*2200*/  UMOV UR4, UR7 ;  /* 0x0000000700047c82 */ /* 0x000fe20008000000 */
[----:B------:R3:W-:Y:S06]  /*2210*/  UTMALDG.3D.2CTA [UR8], [UR14], desc[UR28] ;  /* 0x00001c080e0075b4 */ /* 0x0007ec0008211000 */
[----:B---3--:R-:W-:Y:S05]  /*2220*/  BRA.U UP0, `(.L_x_38) ;  /* 0xfffffffd00447547 */ /* 0x008fea000b83ffff */
.L_x_32:
[C---:B------:R-:W-:Y:S01]  /*2230*/  LEA R3, R11.reuse, UR6, 0x3 ;  /* 0x000000060b037c11 */ /* 0x040fe2000f8e18ff */
[----:B------:R-:W-:Y:S01]  /*2240*/  NOP ;  /* 0x0000000000007918 */ /* 0x000fe20000000000 */
[----:B-1----:R-:W-:Y:S02]  /*2250*/  SHF.L.U32 R0, R10, 0x1f, RZ ;  /* 0x0000001f0a007819 */ /* 0x002fe400000006ff */
[----:B------:R-:W-:Y:S02]  /*2260*/  LEA R4, R11, UR6, 0x4 ;  /* 0x000000060b047c11 */ /* 0x000fe4000f8e20ff */
[----:B--2-4-:R-:W1:Y:S02]  /*2270*/  SYNCS.PHASECHK.TRANS64.TRYWAIT P0, [R3+URZ+0xc0], R0 ;  /* 0x0000c000030075a7 */ /* 0x014e6400080011ff */
[----:B-1----:R-:W-:Y:S05]  /*2280*/  @!P0 BRA `(.L_x_39) ;  /* 0x0000006c009c8947 */ /* 0x002fea0003800000 */
.L_x_155:
[----:B------:R-:W2:Y:S01]  /*2290*/  LDS.128 R4, [R4+0x150] ;  /* 0x0001500004047984 */ /* 0x000ea20000000c00 */
[----:B------:R-:W-:Y:S01]  /*22a0*/  UISETP.GE.AND UP0, UPT, UR45, 0x1, UPT ;  /* 0x000000012d00788c */ /* 0x000fe2000bf06270 */
[----:B------:R-:W-:Y:S01]  /*22b0*/  @!PT LDS RZ, [RZ] ;  /* 0x00000000fffff984 */ /* 0x000fe20000000800 */
[----:B------:R-:W-:Y:S01]  /*22c0*/  @!PT LDS RZ, [RZ] ;  /* 0x00000000fffff984 */ /* 0x000fe20000000800 */
[----:B------:R-:W-:Y:S01]  /*22d0*/  @!PT LDS RZ, [RZ] ;  /* 0x00000000fffff984 */ /* 0x000fe20000000800 */
[----:B------:R-:W-:Y:S01]  /*22e0*/  @!PT LDS RZ, [RZ] ;  /* 0x00000000fffff984 */ /* 0x000fe20000000800 */
[----:B------:R3:W-:Y:S06]  /*22f0*/  MEMBAR.ALL.CTA ;  /* 0x0000000000007992 */ /* 0x0007ec0000008000 */
[----:B---3--:R-:W3:Y:S01]  /*2300*/  FENCE.VIEW.ASYNC.S ;  /* 0x00000000000073c6 */ /* 0x008ee20000000000 */
[----:B--2---:R-:W-:-:S13]  /*2310*/  LOP3.LUT P0, RZ, R6, 0x1, RZ, 0xc0, !PT ;  /* 0x0000000106ff7812 */ /* 0x004fda000780c0ff */
[----:B---3--:R-:W-:Y:S01]  /*2320*/  VOTEU.ANY UP1, P0 ;  /* 0x0000000000ff7886 */ /* 0x008fe20000020100 */
[----:B------:R-:W-:-:S13]  /*2330*/  PLOP3.LUT P0, PT, PT, PT, UP1, 0x80, 0x8 ;  /* 0x000000000008781c */ /* 0x000fda0003f0f018 */
[----:B-1----:R-:W-:Y:S02]  /*2340*/  @P0 LOP3.LUT R0, R5, 0xffff, RZ, 0xc0, !PT ;  /* 0x0000ffff05000812 */ /* 0x002fe400078ec0ff */
[----:B------:R-:W-:Y:S02]  /*2350*/  @P0 MOV R2, R4 ;  /* 0x0000000400020202 */ /* 0x000fe40000000f00 */
[----:B------:R-:W-:Y:S01]  /*2360*/  @P0 R2UR UR5, R0 ;  /* 0x00000000000502ca */ /* 0x000fe200000e0000 */
[----:B------:R-:W-:Y:S01]  /*2370*/  VIADD R0, R3, 0xd0 ;  /* 0x000000d003007836 */ /* 0x000fe20000000000 */
[----:B------:R-:W-:Y:S02]  /*2380*/  @P0 SHF.R.U32.HI R4, RZ, 0x10, R5 ;  /* 0x00000010ff040819 */ /* 0x000fe40000011605 */
[----:B------:R-:W-:Y:S02]  /*2390*/  @P0 R2UR UR8, R2 ;  /* 0x00000000020802ca */ /* 0x000fe400000e0000 */
[----:B------:R-:W-:-:S02]  /*23a0*/  PRMT R0, RZ, 0x654, R0 ;  /* 0x00000654ff007816 */ /* 0x000fc40000000000 */
[----:B------:R-:W-:Y:S02]  /*23b0*/  @P0 R2UR UR4, R4 ;  /* 0x00000000040402ca */ /* 0x000fe400000e0000 */
[----:B------:R1:W-:Y:S03]  /*23c0*/  SYNCS.ARRIVE.TRANS64.RED.A1T0 RZ, [R0+URZ], RZ ;  /* 0x000000ff00ff79a7 */ /* 0x0003e600081004ff */
[----:B------:R-:W-:-:S04]  /*23d0*/  @UP1 UMOV UR30, UR5 ;  /* 0x00000005001e1c82 */ /* 0x000fc80008000000 */
[----:B------:R-:W-:-:S04]  /*23e0*/  @UP1 UMOV UR31, UR8 ;  /* 0x00000008001f1c82 */ /* 0x000fc80008000000 */
[----:B------:R-:W-:Y:S01]  /*23f0*/  @UP1 UMOV UR36, UR4 ;  /* 0x0000000400241c82 */ /* 0x000fe20008000000 */
[----:B------:R-:W-:Y:S05]  /*2400*/  BRA.U !UP0, `(.L_x_40) ;  /* 0x0000000108d47547 */ /* 0x000fea000b800000 */
[----:B------:R-:W2:Y:S01]  /*2410*/  LDCU.128 UR12, c[0x0][0xb10] ;  /* 0x00016200ff0c77ac */ /* 0x000ea20008000c00 */
[----:B------:R-:W3:Y:S01]  /*2420*/  LDCU UR24, c[0x0][0xb20] ;  /* 0x00016400ff1877ac */ /* 0x000ee20008000800 */
[----:B------:R-:W4:Y:S01]  /*2430*/  LDCU UR20, c[0x0][0xb0c] ;  /* 0x00016180ff1477ac */ /* 0x000f220008000800 */
[----:B------:R-:W1:Y:S01]  /*2440*/  LDCU.64 UR10, c[0x0][0xb28] ;  /* 0x00016500ff0a77ac */ /* 0x000e620008000a00 */
[----:B------:R-:W-:Y:S02]  /*2450*/  UISETP.NE.AND UP3, UPT, UR45, 0x1, UPT ;  /* 0x000000012d00788c */ /* 0x000fe4000bf65270 */
[----:B--2---:R-:W-:Y:S02]  /*2460*/  UIMAD.WIDE.U32 UR8, UR37, UR15, URZ ;  /* 0x0000000f250872a5 */ /* 0x004fe4000f8e00ff */
[----:B------:R-:W-:Y:S02]  /*2470*/  UIMAD.WIDE.U32 UR4, UR38, UR12, URZ ;  /* 0x0000000c260472a5 */ /* 0x000fe4000f8e00ff */
[----:B------:R-:W-:-:S02]  /*2480*/  UISETP.NE.AND UP0, UPT, UR14, 0x1, UPT ;  /* 0x000000010e00788c */ /* 0x000fc4000bf05270 */
[----:B------:R-:W-:Y:S01]  /*2490*/  UIMAD.WIDE.U32 UR28, UR30, UR15, URZ ;  /* 0x0000000f1e1c72a5 */ /* 0x000fe2000f8e00ff */
[----:B------:R-:W-:Y:S02]  /*24a0*/  UMOV UR8, UR9 ;  /* 0x0000000900087c82 */ /* 0x000fe40008000000 */
[----:B------:R-:W-:Y:S01]  /*24b0*/  UMOV UR4, UR5 ;  /* 0x0000000500047c82 */ /* 0x000fe20008000000 */
[----:B---3--:R-:W-:Y:S02]  /*24c0*/  USHF.R.U32.HI UR8, URZ, UR24, UR8 ;  /* 0x00000018ff087299 */ /* 0x008fe40008011608 */
[----:B----4-:R-:W-:Y:S02]  /*24d0*/  UISETP.NE.AND UP2, UPT, UR20, 0x1, UPT ;  /* 0x000000011400788c */ /* 0x010fe4000bf45270 */
[----:B------:R-:W-:Y:S02]  /*24e0*/  USHF.R.U32.HI UR4, URZ, UR13, UR4 ;  /* 0x0000000dff047299 */ /* 0x000fe40008011604 */
[----:B------:R-:W-:-:S02]  /*24f0*/  USEL UR5, UR37, UR8, !UP0 ;  /* 0x0000000825057287 */ /* 0x000fc4000c000000 */
[----:B------:R-:W-:Y:S02]  /*2500*/  USEL UR8, UR38, UR4, !UP2 ;  /* 0x0000000426087287 */ /* 0x000fe4000d000000 */
[----:B-1----:R-:W-:Y:S01]  /*2510*/  UIMAD.WIDE.U32 UR16, UR5, UR10, URZ ;  /* 0x0000000a051072a5 */ /* 0x002fe2000f8e00ff */
[----:B------:R-:W-:Y:S01]  /*2520*/  UMOV UR4, UR29 ;  /* 0x0000001d00047c82 */ /* 0x000fe20008000000 */
[----:B------:R-:W-:Y:S02]  /*2530*/  UIMAD.WIDE.U32 UR18, UR31, UR12, URZ ;  /* 0x0000000c1f1272a5 */ /* 0x000fe4000f8e00ff */
[----:B------:R-:W-:-:S03]  /*2540*/  UIMAD.WIDE.U32 UR28, UR8, UR10, URZ ;  /* 0x0000000a081c72a5 */ /* 0x000fc6000f8e00ff */
[----:B------:R-:W-:Y:S01]  /*2550*/  UMOV UR16, UR17 ;  /* 0x0000001100107c82 */ /* 0x000fe20008000000 */
[----:B------:R-:W-:Y:S02]  /*2560*/  USHF.R.U32.HI UR4, URZ, UR24, UR4 ;  /* 0x00000018ff047299 */ /* 0x000fe40008011604 */
[----:B------:R-:W-:Y:S01]  /*2570*/  @UP3 USHF.R.U32.HI UR5, URZ, UR11, UR16 ;  /* 0x0000000bff053299 */ /* 0x000fe20008011610 */
[----:B------:R-:W-:Y:S01]  /*2580*/  UMOV UR18, UR19 ;  /* 0x0000001300127c82 */ /* 0x000fe20008000000 */
[----:B------:R-:W-:Y:S01]  /*2590*/  UMOV UR28, UR29 ;  /* 0x0000001d001c7c82 */ /* 0x000fe20008000000 */
[----:B------:R-:W-:Y:S02]  /*25a0*/  USHF.R.U32.HI UR13, URZ, UR13, UR18 ;  /* 0x0000000dff0d7299 */ /* 0x000fe40008011612 */
[----:B------:R-:W-:Y:S02]  /*25b0*/  USEL UR4, UR30, UR4, !UP0 ;  /* 0x000000041e047287 */ /* 0x000fe4000c000000 */
[----:B------:R-:W-:-:S02]  /*25c0*/  @UP3 USHF.R.U32.HI UR8, URZ, UR11, UR28 ;  /* 0x0000000bff083299 */ /* 0x000fc4000801161c */
[----:B------:R-:W-:Y:S02]  /*25d0*/  UIMAD UR9, UR45, UR5, URZ ;  /* 0x000000052d0972a4 */ /* 0x000fe4000f8e02ff */
[----:B------:R-:W-:Y:S02]  /*25e0*/  USEL UR5, UR31, UR13, !UP2 ;  /* 0x0000000d1f057287 */ /* 0x000fe4000d000000 */
[----:B------:R-:W-:Y:S02]  /*25f0*/  UIMAD UR12, UR45, UR8, URZ ;  /* 0x000000082d0c72a4 */ /* 0x000fe4000f8e02ff */
[----:B------:R-:W-:Y:S02]  /*2600*/  UISETP.GE.AND UP0, UPT, UR4, UR9, UPT ;  /* 0x000000090400728c */ /* 0x000fe4000bf06270 */
[----:B------:R-:W-:Y:S02]  /*2610*/  UIMAD.WIDE.U32 UR16, UR4, UR10, URZ ;  /* 0x0000000a041072a5 */ /* 0x000fe4000f8e00ff */
[----:B------:R-:W-:-:S02]  /*2620*/  UISETP.GE.OR UP0, UPT, UR5, UR12, UP0 ;  /* 0x0000000c0500728c */ /* 0x000fc40008706670 */
        /* <DEDUP_REMOVED lines=19> */
.L_x_40:
[----:B------:R-:W2:Y:S02]  /*2760*/  LDCU UR4, c[0x0][0xb30] ;  /* 0x00016600ff0477ac */ /* 0x000ea40008000800 */
[----:B--2---:R-:W-:-:S09]  /*2770*/  UISETP.NE.AND UP0, UPT, UR4, 0x1, UPT ;  /* 0x000000010400788c */ /* 0x004fd2000bf05270 */
[----:B------:R-:W-:Y:S05]  /*2780*/  BRA.U UP0, `(.L_x_41) ;  /* 0x0000000100447547 */ /* 0x000fea000b800000 */
[----:B------:R-:W2:Y:S01]  /*2790*/  LDCU.128 UR12, c[0x0][0xb10] ;  /* 0x00016200ff0c77ac */ /* 0x000ea20008000c00 */
[----:B------:R-:W3:Y:S01]  /*27a0*/  LDCU UR10, c[0x0][0xb0c] ;  /* 0x00016180ff0a77ac */ /* 0x000ee20008000800 */
[----:B------:R-:W4:Y:S01]  /*27b0*/  LDCU UR11, c[0x0][0xb20] ;  /* 0x00016400ff0b77ac */ /* 0x000f220008000800 */
[----:B--2---:R-:W-:Y:S02]  /*27c0*/  UIMAD.WIDE.U32 UR8, UR31, UR12, URZ ;  /* 0x0000000c1f0872a5 */ /* 0x004fe4000f8e00ff */
[----:B------:R-:W-:Y:S02]  /*27d0*/  UIMAD.WIDE.U32 UR4, UR30, UR15, URZ ;  /* 0x0000000f1e0472a5 */ /* 0x000fe4000f8e00ff */
[----:B---3--:R-:W-:Y:S02]  /*27e0*/  UISETP.NE.AND UP2, UPT, UR10, 0x1, UPT ;  /* 0x000000010a00788c */ /* 0x008fe4000bf45270 */
[----:B------:R-:W-:Y:S01]  /*27f0*/  UISETP.NE.AND UP0, UPT, UR14, 0x1, UPT ;  /* 0x000000010e00788c */ /* 0x000fe2000bf05270 */
[----:B------:R-:W-:-:S02]  /*2800*/  UMOV UR8, UR9 ;  /* 0x0000000900087c82 */ /* 0x000fc40008000000 */
[----:B------:R-:W-:Y:S01]  /*2810*/  UMOV UR4, UR5 ;  /* 0x0000000500047c82 */ /* 0x000fe20008000000 */
[----:B------:R-:W-:Y:S02]  /*2820*/  USHF.R.U32.HI UR13, URZ, UR13, UR8 ;  /* 0x0000000dff0d7299 */ /* 0x000fe40008011608 */
[----:B----4-:R-:W-:Y:S02]  /*2830*/  USHF.R.U32.HI UR4, URZ, UR11, UR4 ;  /* 0x0000000bff047299 */ /* 0x010fe40008011604 */
[----:B------:R-:W-:Y:S02]  /*2840*/  USEL UR5, UR31, UR13, !UP2 ;  /* 0x0000000d1f057287 */ /* 0x000fe4000d000000 */
[----:B------:R-:W-:-:S04]  /*2850*/  USEL UR4, UR30, UR4, !UP0 ;  /* 0x000000041e047287 */ /* 0x000fc8000c000000 */
[----:B------:R-:W-:Y:S02]  /*2860*/  UIADD3 UR8, UPT, UPT, UR5, -UR4, URZ ;  /* 0x8000000405087290 */ /* 0x000fe4000fffe0ff */
[----:B------:R-:W-:Y:S02]  /*2870*/  UIADD3 UR4, UPT, UPT, -UR5, UR4, URZ ;  /* 0x0000000405047290 */ /* 0x000fe4000fffe1ff */
[----:B------:R-:W-:Y:S02]  /*2880*/  UIMAD UR30, UR8, UR14, UR30 ;  /* 0x0000000e081e72a4 */ /* 0x000fe4000f8e021e */
[----:B------:R-:W-:-:S12]  /*2890*/  UIMAD UR31, UR4, UR10, UR31 ;  /* 0x0000000a041f72a4 */ /* 0x000fd8000f8e021f */
.L_x_41:
[----:B------:R-:W-:Y:S01]  /*28a0*/  VIADD R11, R11, 0x1 ;  /* 0x000000010b0b7836 */ /* 0x000fe20000000000 */
[----:B------:R-:W-:Y:S01]  /*28b0*/  R2UR UR4, R50 ;  /* 0x00000000320472ca */ /* 0x000fe200000e0000 */
[----:B------:R-:W-:Y:S01]  /*28c0*/  UIADD3 UR24, UPT, UPT, UR30, UR63, URZ ;  /* 0x0000003f1e187290 */ /* 0x000fe2000fffe0ff */
[----:B------:R-:W-:Y:S02]  /*28d0*/  PLOP3.LUT P1, PT, PT, PT, PT, 0x80, 0x8 ;  /* 0x000000000008781c */ /* 0x000fe40003f2f070 */
[----:B------:R-:W-:-:S04]  /*28e0*/  ISETP.NE.AND P0, PT, R11, 0x2, PT ;  /* 0x000000020b00780c */ /* 0x000fc80003f05270 */
[----:B-1----:R-:W-:Y:S02]  /*28f0*/  SEL R0, RZ, 0x1, P0 ;  /* 0x00000001ff007807 */ /* 0x002fe40000000000 */
[----:B------:R-:W-:Y:S02]  /*2900*/  SEL R11, R11, RZ, P0 ;  /* 0x000000ff0b0b7207 */ /* 0x000fe40000000000 */
[----:B------:R-:W-:Y:S01]  /*2910*/  LOP3.LUT R10, R10, R0, RZ, 0x3c, !PT ;  /* 0x000000000a0a7212 */ /* 0x000fe200078e3cff */
[----:B------:R-:W-:Y:S01]  /*2920*/  UIADD3 UR20, UPT, UPT, UR31, UR4, URZ ;  /* 0x000000041f147290 */ /* 0x000fe2000fffe0ff */
[----:B------:R-:W-:Y:S11]  /*2930*/  BRA.U UP1, `(.L_x_42) ;  /* 0xfffffff101287547 */ /* 0x000ff6000b83ffff */
[----:B------:R-:W-:Y:S01]  /*2940*/  UIADD3 UR8, UPT, UPT, UR6, 0x38, URZ ;  /* 0x0000003806087890 */ /* 0x000fe2000fffe0ff */
[----:B------:R-:W-:-:S03]  /*2950*/  SHF.L.U32 R2, R12, 0x1f, RZ ;  /* 0x0000001f0c027819 */ /* 0x000fc600000006ff */
[----:B------:R-:W-:-:S09]  /*2960*/  ULEA UR4, UR7, UR8, 0x3 ;  /* 0x0000000807047291 */ /* 0x000fd2000f8e18ff */
[----:B------:R-:W1:Y:S02]  /*2970*/  SYNCS.PHASECHK.TRANS64.TRYWAIT P0, [UR4], R2 ;  /* 0x00000002ff0075a7 */ /* 0x000e640008001104 */
[----:B-1----:R-:W-:Y:S05]  /*2980*/  @!P0 BRA `(.L_x_43) ;  /* 0x0000006400f08947 */ /* 0x002fea0003800000 */
.L_x_157:
[----:B------:R-:W-:-:S04]  /*2990*/  UIADD3 UR4, UPT, UPT, UR7, 0x1, URZ ;  /* 0x0000000107047890 */ /* 0x000fc8000fffe0ff */
[----:B------:R-:W-:-:S04]  /*29a0*/  UISETP.NE.AND UP0, UPT, UR4, 0x7, UPT ;  /* 0x000000070400788c */ /* 0x000fc8000bf05270 */
[----:B------:R-:W-:Y:S02]  /*29b0*/  USEL UR6, URZ, 0x1, UP0 ;  /* 0x00000001ff067887 */ /* 0x000fe40008000000 */
[----:B------:R-:W-:-:S04]  /*29c0*/  USEL UR4, UR4, URZ, UP0 ;  /* 0x000000ff04047287 */ /* 0x000fc80008000000 */
[----:B------:R-:W-:Y:S01]  /*29d0*/  ULEA UR5, UR4, UR8, 0x3 ;  /* 0x0000000804057291 */ /* 0x000fe2000f8e18ff */
[----:B-1----:R-:W-:-:S04]  /*29e0*/  LOP3.LUT R2, R12, UR6, RZ, 0x3c, !PT ;  /* 0x000000060c027c12 */ /* 0x002fc8000f8e3cff */
[----:B------:R-:W-:-:S04]  /*29f0*/  SHF.L.U32 R3, R2, 0x1f, RZ ;  /* 0x0000001f02037819 */ /* 0x000fc800000006ff */
[----:B------:R-:W1:Y:S02]  /*2a00*/  SYNCS.PHASECHK.TRANS64.TRYWAIT P0, [UR5], R3 ;  /* 0x00000003ff0075a7 */ /* 0x000e640008001105 */
[----:B-1----:R-:W-:Y:S05]  /*2a10*/  @!P0 BRA `(.L_x_44) ;  /* 0x0000006400e48947 */ /* 0x002fea0003800000 */
.L_x_159:
[----:B------:R-:W-:-:S04]  /*2a20*/  UIADD3 UR4, UPT, UPT, UR4, 0x1, URZ ;  /* 0x0000000104047890 */ /* 0x000fc8000fffe0ff */
[----:B------:R-:W-:-:S04]  /*2a30*/  UISETP.NE.AND UP0, UPT, UR4, 0x7, UPT ;  /* 0x000000070400788c */ /* 0x000fc8000bf05270 */
[----:B------:R-:W-:Y:S02]  /*2a40*/  USEL UR6, URZ, 0x1, UP0 ;  /* 0x00000001ff067887 */ /* 0x000fe40008000000 */
[----:B------:R-:W-:-:S04]  /*2a50*/  USEL UR4, UR4, URZ, UP0 ;  /* 0x000000ff04047287 */ /* 0x000fc80008000000 */
[----:B------:R-:W-:Y:S01]  /*2a60*/  ULEA UR5, UR4, UR8, 0x3 ;  /* 0x0000000804057291 */ /* 0x000fe2000f8e18ff */
[----:B------:R-:W-:-:S04]  /*2a70*/  LOP3.LUT R2, R2, UR6, RZ, 0x3c, !PT ;  /* 0x0000000602027c12 */ /* 0x000fc8000f8e3cff */
[----:B-1----:R-:W-:-:S04]  /*2a80*/  SHF.L.U32 R3, R2, 0x1f, RZ ;  /* 0x0000001f02037819 */ /* 0x002fc800000006ff */
[----:B------:R-:W1:Y:S02]  /*2a90*/  SYNCS.PHASECHK.TRANS64.TRYWAIT P0, [UR5], R3 ;  /* 0x00000003ff0075a7 */ /* 0x000e640008001105 */
[----:B-1----:R-:W-:Y:S05]  /*2aa0*/  @!P0 BRA `(.L_x_45) ;  /* 0x0000006400d88947 */ /* 0x002fea0003800000 */
.L_x_161:
        /* <DEDUP_REMOVED lines=9> */
.L_x_163:
        /* <DEDUP_REMOVED lines=9> */
.L_x_165:
        /* <DEDUP_REMOVED lines=9> */
.L_x_167:
[----:B------:R-:W-:-:S04]  /*2c60*/  UIADD3 UR4, UPT, UPT, UR4, 0x1, URZ ;  /* 0x0000000104047890 */ /* 0x000fc8000fffe0ff */
[----:B------:R-:W-:-:S04]  /*2c70*/  UISETP.NE.AND UP0, UPT, UR4, 0x7, UPT ;  /* 0x000000070400788c */ /* 0x000fc8000bf05270 */
[----:B------:R-:W-:Y:S02]  /*2c80*/  USEL UR5, URZ, 0x1, UP0 ;  /* 0x00000001ff057887 */ /* 0x000fe40008000000 */
[----:B------:R-:W-:-:S04]  /*2c90*/  USEL UR4, UR4, URZ, UP0 ;  /* 0x000000ff04047287 */ /* 0x000fc80008000000 */
[----:B------:R-:W-:Y:S01]  /*2ca0*/  ULEA UR4, UR4, UR8, 0x3 ;  /* 0x0000000804047291 */ /* 0x000fe2000f8e18ff */
[----:B------:R-:W-:-:S04]  /*2cb0*/  LOP3.LUT R2, R2, UR5, RZ, 0x3c, !PT ;  /* 0x0000000502027c12 */ /* 0x000fc8000f8e3cff */
[----:B------:R-:W-:Y:S01]  /*2cc0*/  SHF.L.U32 R2, R2, 0x1f, RZ ;  /* 0x0000001f02027819 */ /* 0x000fe200000006ff */
[----:B-1----:R-:W-:-:S07]  /*2cd0*/  IMAD.U32 R0, RZ, RZ, UR4 ;  /* 0x00000004ff007e24 */ /* 0x002fce000f8e00ff */
.L_x_49:
[----:B-1----:R1:W2:Y:S02]  /*2ce0*/  SYNCS.PHASECHK.TRANS64.TRYWAIT P0, [R0+URZ], R2 ;  /* 0x00000002000075a7 */ /* 0x0022a400080011ff */
[----:B--2---:R-:W-:Y:S05]  /*2cf0*/  @!P0 NANOSLEEP.SYNCS 0x989680 ;  /* 0x009896800000895d */ /* 0x004fea0003900000 */
[----:B------:R-:W2:Y:S02]  /*2d00*/  @!P0 SYNCS.PHASECHK.TRANS64 P0, [R0+URZ], R2 ;  /* 0x00000002000085a7 */ /* 0x000ea400080010ff */
[----:B--2---:R-:W-:Y:S05]  /*2d10*/  @P0 EXIT ;  /* 0x000000000000094d */ /* 0x004fea0003800000 */
[----:B------:R-:W-:Y:S05]  /*2d20*/  BRA `(.L_x_49) ;  /* 0xfffffffc00ec7947 */ /* 0x000fea000383ffff */
.L_x_22:
[----:B------:R-:W-:-:S04]  /*2d30*/  UISETP.NE.AND UP0, UPT, UR47, URZ, UPT ;  /* 0x000000ff2f00728c */ /* 0x000fc8000bf05270 */
[----:B------:R-:W-:-:S09]  /*2d40*/  UISETP.NE.OR UP0, UPT, UR25, 0x1, UP0 ;  /* 0x000000011900788c */ /* 0x000fd20008705670 */
[----:B------:R-:W-:Y:S05]  /*2d50*/  BRA.U UP0, `(.L_x_50) ;  /* 0x0000000500487547 */ /* 0x000fea000b800000 */
[----:B------:R-:W-:Y:S01]  /*2d60*/  ISETP.GE.U32.AND P2, PT, R0, 0x4, PT ;  /* 0x000000040000780c */ /* 0x000fe20003f46070 */
[----:B------:R-:W-:Y:S01]  /*2d70*/  IMAD.MOV.U32 R12, RZ, RZ, 0x1 ;  /* 0x00000001ff0c7424 */ /* 0x000fe200078e00ff */
[----:B------:R-:W-:Y:S02]  /*2d80*/  CS2R R10, SRZ ;  /* 0x00000000000a7805 */ /* 0x000fe4000001ff00 */
[----:B------:R-:W-:Y:S01]  /*2d90*/  CS2R R8, SRZ ;  /* 0x0000000000087805 */ /* 0x000fe2000001ff00 */
[----:B------:R-:W-:Y:S01]  /*2da0*/  UMOV UR6, 0x400 ;  /* 0x0000040000067882 */ /* 0x000fe20000000000 */
[----:B------:R-:W-:Y:S01]  /*2db0*/  UMOV UR5, URZ ;  /* 0x000000ff00057c82 */ /* 0x000fe20008000000 */
[----:B------:R-:W-:-:S12]  /*2dc0*/  ULEA UR6, UR47, UR6, 0x18 ;  /* 0x000000062f067291 */ /* 0x000fd8000f8ec0ff */
.L_x_54:
[----:B------:R-:W-:Y:S02]  /*2dd0*/  LEA R2, R8, UR6, 0x3 ;  /* 0x0000000608027c11 */ /* 0x000fe4000f8e18ff */
[----:B------:R-:W-:-:S03]  /*2de0*/  SHF.L.U32 R4, R9, 0x1f, RZ ;  /* 0x0000001f09047819 */ /* 0x000fc600000006ff */
[----:B------:R-:W-:Y:S01]  /*2df0*/  VIADD R5, R2, 0x130 ;  /* 0x0000013002057836 */ /* 0x000fe20000000000 */
[----:B------:R-:W1:Y:S02]  /*2e00*/  SYNCS.PHASECHK.TRANS64.TRYWAIT P0, [R2+URZ+0x120], R4 ;  /* 0x00012004020075a7 */ /* 0x000e6400080011ff */
[----:B-1----:R-:W-:Y:S05]  /*2e10*/  @!P0 BRA `(.L_x_51) ;  /* 0x00000064005c8947 */ /* 0x002fea0003800000 */
.L_x_168:
[----:B------:R-:W-:Y:S01]  /*2e20*/  ULEA UR4, UR5, UR6, 0x3 ;  /* 0x0000000605047291 */ /* 0x000fe2000f8e18ff */
[----:B-1----:R-:W-:Y:S01]  /*2e30*/  PRMT R2, RZ, 0x654, R5 ;  /* 0x00000654ff027816 */ /* 0x002fe20000000005 */
[----:B------:R-:W-:Y:S01]  /*2e40*/  @!P2 IMAD.MOV.U32 R4, RZ, RZ, 0x10 ;  /* 0x00000010ff04a424 */ /* 0x000fe200078e00ff */
[----:B------:R-:W-:Y:S01]  /*2e50*/  SHF.L.U32 R5, R12, 0x1f, RZ ;  /* 0x0000001f0c057819 */ /* 0x000fe200000006ff */
[----:B------:R-:W-:Y:S01]  /*2e60*/  UIADD3 UR7, UPT, UPT, UR4, 0xc0, URZ ;  /* 0x000000c004077890 */ /* 0x000fe2000fffe0ff */
[----:B------:R1:W-:Y:S05]  /*2e70*/  SYNCS.ARRIVE.TRANS64.RED.A1T0 RZ, [R2+URZ], RZ ;  /* 0x000000ff02ff79a7 */ /* 0x0003ea00081004ff */
[----:B------:R-:W-:Y:S01]  /*2e80*/  IMAD.U32 R6, RZ, RZ, UR7 ;  /* 0x00000007ff067e24 */ /* 0x000fe2000f8e00ff */
[----:B------:R-:W2:Y:S04]  /*2e90*/  SYNCS.PHASECHK.TRANS64.TRYWAIT P0, [UR4+0xd0], R5 ;  /* 0x0000d005ff0075a7 */ /* 0x000ea80008001104 */
[----:B------:R-:W-:Y:S01]  /*2ea0*/  PRMT R6, R0, 0x654, R6 ;  /* 0x0000065400067816 */ /* 0x000fe20000000006 */
[----:B-12---:R-:W-:Y:S06]  /*2eb0*/  @!P0 BRA `(.L_x_52) ;  /* 0x0000006400488947 */ /* 0x006fec0003800000 */
.L_x_170:
[----:B------:R-:W-:Y:S01]  /*2ec0*/  ULEA UR8, UR5, UR6, 0x4 ;  /* 0x0000000605087291 */ /* 0x000fe2000f8e20ff */
[----:B------:R-:W-:Y:S01]  /*2ed0*/  SEL R3, R6, R3, !P2 ;  /* 0x0000000306037207 */ /* 0x000fe20005000000 */
[----:B------:R-:W-:Y:S01]  /*2ee0*/  UIADD3 UR9, UPT, UPT, UR4, 0xc0, URZ ;  /* 0x000000c004097890 */ /* 0x000fe2000fffe0ff */
[----:B-1----:R-:W-:Y:S01]  /*2ef0*/  LEA R2, R11, UR6, 0x3 ;  /* 0x000000060b027c11 */ /* 0x002fe2000f8e18ff */
[----:B------:R-:W-:Y:S01]  /*2f00*/  UIADD3 UR8, UPT, UPT, UR8, 0x150, URZ ;  /* 0x0000015008087890 */ /* 0x000fe2000fffe0ff */
[----:B------:R1:W-:Y:S01]  /*2f10*/  @!P2 SYNCS.ARRIVE.TRANS64.RED RZ, [R3+URZ], R4 ;  /* 0x0000000403ffa9a7 */ /* 0x0003e200080004ff */
[----:B------:R-:W-:Y:S01]  /*2f20*/  UIADD3 UR4, UPT, UPT, UR5, 0x1, URZ ;  /* 0x0000000105047890 */ /* 0x000fe2000fffe0ff */
[----:B------:R-:W-:-:S03]  /*2f30*/  VIADD R8, R8, 0x1 ;  /* 0x0000000108087836 */ /* 0x000fc60000000000 */
[----:B------:R-:W-:Y:S02]  /*2f40*/  UISETP.NE.AND UP0, UPT, UR4, 0x2, UPT ;  /* 0x000000020400788c */ /* 0x000fe4000bf05270 */
[----:B------:R-:W-:Y:S01]  /*2f50*/  ISETP.NE.AND P0, PT, R8, 0x2, PT ;  /* 0x000000020800780c */ /* 0x000fe20003f05270 */
[----:B------:R-:W-:Y:S06]  /*2f60*/  UGETNEXTWORKID.BROADCAST [UR8], [UR9] ;  /* 0x00000000080073ca */ /* 0x000fec0008000100 */
[----:B------:R-:W-:Y:S02]  /*2f70*/  USEL UR7, URZ, 0x1, UP0 ;  /* 0x00000001ff077887 */ /* 0x000fe40008000000 */
[----:B------:R-:W-:-:S04]  /*2f80*/  USEL UR5, UR4, URZ, UP0 ;  /* 0x000000ff04057287 */ /* 0x000fc80008000000 */
[----:B------:R-:W-:Y:S02]  /*2f90*/  LOP3.LUT R12, R12, UR7, RZ, 0x3c, !PT ;  /* 0x000000070c0c7c12 */ /* 0x000fe4000f8e3cff */
[----:B-1----:R-:W-:-:S04]  /*2fa0*/  SHF.L.U32 R4, R10, 0x1f, RZ ;  /* 0x0000001f0a047819 */ /* 0x002fc800000006ff */
[----:B------:R-:W1:Y:S02]  /*2fb0*/  SYNCS.PHASECHK.TRANS64.TRYWAIT P1, [R2+URZ+0xc0], R4 ;  /* 0x0000c004020075a7 */ /* 0x000e6400080211ff */
[----:B-1----:R-:W-:Y:S05]  /*2fc0*/  @!P1 BRA `(.L_x_53) ;  /* 0x00000064001c9947 */ /* 0x002fea0003800000 */
.L_x_171:
[C---:B-1----:R-:W-:Y:S01]  /*2fd0*/  LEA R4, R11.reuse, UR6, 0x4 ;  /* 0x000000060b047c11 */ /* 0x042fe2000f8e20ff */
[----:B------:R-:W-:Y:S01]  /*2fe0*/  VIADD R2, R2, 0xd0 ;  /* 0x000000d002027836 */ /* 0x000fe20000000000 */
[----:B------:R-:W-:Y:S01]  /*2ff0*/  SEL R8, R8, RZ, P0 ;  /* 0x000000ff08087207 */ /* 0x000fe20000000000 */
[----:B------:R-:W-:-:S03]  /*3000*/  VIADD R11, R11, 0x1 ;  /* 0x000000010b0b7836 */ /* 0x000fc60000000000 */
[----:B------:R-:W1:Y:S01]  /*3010*/  LDS.128 R4, [R4+0x150] ;  /* 0x0001500004047984 */ /* 0x000e620000000c00 */
[----:B------:R-:W-:Y:S02]  /*3020*/  PRMT R2, RZ, 0x654, R2 ;  /* 0x00000654ff027816 */ /* 0x000fe40000000002 */
[C---:B------:R-:W-:Y:S01]  /*3030*/  ISETP.NE.AND P1, PT, R11.reuse, 0x2, PT ;  /* 0x000000020b00780c */ /* 0x040fe20003f25270 */
[----:B------:R-:W-:Y:S01]  /*3040*/  @!PT LDS RZ, [RZ] ;  /* 0x00000000fffff984 */ /* 0x000fe20000000800 */
[----:B------:R-:W-:Y:S01]  /*3050*/  @!PT LDS RZ, [RZ] ;  /* 0x00000000fffff984 */ /* 0x000fe20000000800 */
[----:B------:R-:W-:Y:S01]  /*3060*/  @!PT LDS RZ, [RZ] ;  /* 0x00000000fffff984 */ /* 0x000fe20000000800 */
[----:B------:R-:W-:Y:S01]  /*3070*/  @!PT LDS RZ, [RZ] ;  /* 0x00000000fffff984 */ /* 0x000fe20000000800 */
[----:B------:R2:W-:Y:S06]  /*3080*/  MEMBAR.ALL.CTA ;  /* 0x0000000000007992 */ /* 0x0005ec0000008000 */
[----:B--2---:R-:W2:Y:S01]  /*3090*/  FENCE.VIEW.ASYNC.S ;  /* 0x00000000000073c6 */ /* 0x004ea20000000000 */
[----:B------:R-:W-:Y:S01]  /*30a0*/  SEL R11, R11, RZ, P1 ;  /* 0x000000ff0b0b7207 */ /* 0x000fe20000800000 */
[----:B--2---:R2:W-:Y:S01]  /*30b0*/  SYNCS.ARRIVE.TRANS64.RED.A1T0 RZ, [R2+URZ], RZ ;  /* 0x000000ff02ff79a7 */ /* 0x0045e200081004ff */
[----:B-1----:R-:W-:-:S02]  /*30c0*/  LOP3.LUT P3, RZ, R6, 0x1, RZ, 0xc0, !PT ;  /* 0x0000000106ff7812 */ /* 0x002fc4000786c0ff */
[----:B------:R-:W-:-:S04]  /*30d0*/  SEL R4, RZ, 0x1, P1 ;  /* 0x00000001ff047807 */ /* 0x000fc80000800000 */
[----:B------:R-:W-:Y:S02]  /*30e0*/  LOP3.LUT R10, R10, R4, RZ, 0x3c, !PT ;  /* 0x000000040a0a7212 */ /* 0x000fe400078e3cff */
[----:B--2---:R-:W-:-:S04]  /*30f0*/  SEL R2, RZ, 0x1, P0 ;  /* 0x00000001ff027807 */ /* 0x004fc80000000000 */
[----:B------:R-:W-:Y:S01]  /*3100*/  LOP3.LUT R9, R9, R2, RZ, 0x3c, !PT ;  /* 0x0000000209097212 */ /* 0x000fe200078e3cff */
[----:B------:R-:W-:Y:S06]  /*3110*/  @P3 BRA `(.L_x_54) ;  /* 0xfffffffc002c3947 */ /* 0x000fec000383ffff */
[----:B------:R-:W-:Y:S01]  /*3120*/  ULEA UR4, UR5, UR6, 0x3 ;  /* 0x0000000605047291 */ /* 0x000fe2000f8e18ff */
[----:B------:R-:W-:-:S08]  /*3130*/  SHF.L.U32 R2, R12, 0x1f, RZ ;  /* 0x0000001f0c027819 */ /* 0x000fd000000006ff */
[----:B------:R-:W1:Y:S02]  /*3140*/  SYNCS.PHASECHK.TRANS64 P0, [UR4+0xd0], R2 ;  /* 0x0000d002ff0075a7 */ /* 0x000e640008001004 */
[----:B-1----:R-:W-:Y:S05]  /*3150*/  @P0 BRA `(.L_x_55) ;  /* 0x0000000000080947 */ /* 0x002fea0003800000 */
[----:B------:R-:W1:Y:S02]  /*3160*/  SYNCS.PHASECHK.TRANS64.TRYWAIT P0, [UR4+0xd0], R2 ;  /* 0x0000d002ff0075a7 */ /* 0x000e640008001104 */
[----:B-1----:R-:W-:Y:S05]  /*3170*/  @!P0 BRA `(.L_x_56) ;  /* 0x0000006000c48947 */ /* 0x002fea0003800000 */
.L_x_55:
[----:B------:R-:W-:-:S04]  /*3180*/  UIADD3 UR7, UPT, UPT, UR5, 0x1, URZ ;  /* 0x0000000105077890 */ /* 0x000fc8000fffe0ff */
[----:B------:R-:W-:-:S04]  /*3190*/  UISETP.NE.AND UP0, UPT, UR7, 0x2, UPT ;  /* 0x000000020700788c */ /* 0x000fc8000bf05270 */
[----:B------:R-:W-:Y:S02]  /*31a0*/  USEL UR8, URZ, 0x1, UP0 ;  /* 0x00000001ff087887 */ /* 0x000fe40008000000 */
[----:B------:R-:W-:-:S04]  /*31b0*/  USEL UR7, UR7, URZ, UP0 ;  /* 0x000000ff07077287 */ /* 0x000fc80008000000 */
[----:B------:R-:W-:Y:S01]  /*31c0*/  ULEA UR7, UR7, UR6, 0x3 ;  /* 0x0000000607077291 */ /* 0x000fe2000f8e18ff */
[----:B-1----:R-:W-:-:S04]  /*31d0*/  LOP3.LUT R2, R12, UR8, RZ, 0x3c, !PT ;  /* 0x000000080c027c12 */ /* 0x002fc8000f8e3cff */
[----:B------:R-:W-:-:S04]  /*31e0*/  SHF.L.U32 R0, R2, 0x1f, RZ ;  /* 0x0000001f02007819 */ /* 0x000fc800000006ff */
[----:B------:R-:W1:Y:S02]  /*31f0*/  SYNCS.PHASECHK.TRANS64 P0, [UR7+0xd0], R0 ;  /* 0x0000d000ff0075a7 */ /* 0x000e640008001007 */
[----:B-1----:R-:W-:Y:S05]  /*3200*/  @P0 EXIT ;  /* 0x000000000000094d */ /* 0x002fea0003800000 */
[----:B------:R-:W-:Y:S02]  /*3210*/  SHF.L.U32 R2, R2, 0x1f, RZ ;  /* 0x0000001f02027819 */ /* 0x000fe400000006ff */
[----:B------:R-:W-:-:S07]  /*3220*/  MOV R0, UR7 ;  /* 0x0000000700007c02 */ /* 0x000fce0008000f00 */
.L_x_57:
[----:B-1----:R1:W2:Y:S02]  /*3230*/  SYNCS.PHASECHK.TRANS64.TRYWAIT P0, [R0+URZ+0xd0], R2 ;  /* 0x0000d002000075a7 */ /* 0x0022a400080011ff */
[----:B--2---:R-:W-:Y:S05]  /*3240*/  @!P0 NANOSLEEP.SYNCS 0x989680 ;  /* 0x009896800000895d */ /* 0x004fea0003900000 */
[----:B------:R-:W2:Y:S02]  /*3250*/  @!P0 SYNCS.PHASECHK.TRANS64 P0, [R0+URZ+0xd0], R2 ;  /* 0x0000d002000085a7 */ /* 0x000ea400080010ff */
[----:B--2---:R-:W-:Y:S05]  /*3260*/  @P0 EXIT ;  /* 0x000000000000094d */ /* 0x004fea0003800000 */
[----:B------:R-:W-:Y:S05]  /*3270*/  BRA `(.L_x_57) ;  /* 0xfffffffc00ec7947 */ /* 0x000fea000383ffff */
.L_x_50:
[----:B------:R-:W-:Y:S05]  /*3280*/  BRA.U UP4, `(.L_x_58) ;  /* 0x0000001104d87547 */ /* 0x000fea000b800000 */
[----:B------:R-:W-:Y:S01]  /*3290*/  UMOV UR4, 0x40 ;  /* 0x0000004000047882 */ /* 0x000fe20000000000 */
[----:B------:R-:W-:Y:S01]  /*32a0*/  NOP ;  /* 0x0000000000007918 */ /* 0x000fe20000000000 */
[----:B------:R-:W-:Y:S01]  /*32b0*/  ULEA UR5, UR47, UR4, 0x18 ;  /* 0x000000042f057291 */ /* 0x000fe2000f8ec0ff */
[----:B------:R-:W-:Y:S02]  /*32c0*/  UMOV UR6, 0x400 ;  /* 0x0000040000067882 */ /* 0x000fe40000000000 */
[----:B------:R-:W-:-:S06]  /*32d0*/  ULEA UR6, UR47, UR6, 0x18 ;  /* 0x000000062f067291 */ /* 0x000fcc000f8ec0ff */
[----:B------:R-:W1:Y:S02]  /*32e0*/  LDS.U8 R0, [UR5+0x1c] ;  /* 0x00001c05ff007984 */ /* 0x000e640008000000 */
[----:B-1----:R-:W-:-:S13]  /*32f0*/  ISETP.NE.AND P0, PT, R0, RZ, PT ;  /* 0x000000ff0000720c */ /* 0x002fda0003f05270 */
[----:B------:R-:W-:Y:S05]  /*3300*/  @P0 BRA `(.L_x_59) ;  /* 0x0000000400080947 */ /* 0x000fea0003800000 */
[----:B------:R-:W-:Y:S02]  /*3310*/  UISETP.NE.U32.AND UP1, UPT, UR48, 0x1, UPT ;  /* 0x000000013000788c */ /* 0x000fe4000bf25070 */
[----:B------:R-:W-:-:S07]  /*3320*/  UIADD3 UR7, UPT, UPT, UR5, 0x8, URZ ;  /* 0x0000000805077890 */ /* 0x000fce000fffe0ff */
[----:B------:R-:W-:Y:S05]  /*3330*/  BRA.U !UP1, `(.L_x_60) ;  /* 0x00000001099c7547 */ /* 0x000fea000b800000 */
[----:B------:R-:W-:Y:S01]  /*3340*/  ELECT P0, URZ, PT ;  /* 0x0000000000ff782f */ /* 0x000fe20003800000 */
[----:B------:R-:W-:-:S12]  /*3350*/  BSSY B0, `(.L_x_60) ;  /* 0x0000025000007945 */ /* 0x000fd80003800000 */
[----:B------:R-:W-:Y:S05]  /*3360*/  @!P0 BRA `(.L_x_61) ;  /* 0x00000000008c8947 */ /* 0x000fea0003800000 */
[----:B------:R-:W-:-:S05]  /*3370*/  UMOV UR4, 0x10 ;  /* 0x0000001000047882 */ /* 0x000fca0000000000 */
[----:B------:R-:W-:Y:S04]  /*3380*/  DEPBAR.LE SB1, 0x36 ;  /* 0x00009d800000791a */ /* 0x000fe80000000000 */
[----:B------:R-:W1:Y:S02]  /*3390*/  UTCATOMSWS.2CTA.FIND_AND_SET.ALIGN UP0, UR4, UR4 ;  /* 0x00000004000475e3 */ /* 0x000e640008200800 */
[----:B-1----:R-:W-:Y:S01]  /*33a0*/  MOV R10, UR4 ;  /* 0x00000004000a7c02 */ /* 0x002fe20008000f00 */
[----:B------:R-:W-:Y:S06]  /*33b0*/  BRA.U UP0, `(.L_x_62) ;  /* 0x0000000100187547 */ /* 0x000fec000b800000 */
.L_x_63:
[----:B------:R-:W-:Y:S05]  /*33c0*/  NANOSLEEP 0x64 ;  /* 0x000000640000795d */ /* 0x000fea0003800000 */
[----:B------:R-:W-:-:S05]  /*33d0*/  UMOV UR4, 0x10 ;  /* 0x0000001000047882 */ /* 0x000fca0000000000 */
[----:B------:R-:W-:Y:S04]  /*33e0*/  DEPBAR.LE SB1, 0x36 ;  /* 0x00009d800000791a */ /* 0x000fe80000000000 */
[----:B------:R-:W1:Y:S02]  /*33f0*/  UTCATOMSWS.2CTA.FIND_AND_SET.ALIGN UP0, UR4, UR4 ;  /* 0x00000004000475e3 */ /* 0x000e640008200800 */
[----:B-1----:R-:W-:Y:S01]  /*3400*/  MOV R10, UR4 ;  /* 0x00000004000a7c02 */ /* 0x002fe20008000f00 */
[----:B------:R-:W-:Y:S05]  /*3410*/  BRA.U !UP0, `(.L_x_63) ;  /* 0xfffffffd08e87547 */ /* 0x000fea000b83ffff */
.L_x_62:
[----:B------:R-:W1:Y:S01]  /*3420*/  LDS R6, [UR5+0x10] ;  /* 0x00001005ff067984 */ /* 0x000e620008000800 */
[----:B------:R-:W-:Y:S01]  /*3430*/  IMAD.U32 R0, RZ, RZ, UR6 ;  /* 0x00000006ff007e24 */ /* 0x000fe2000f8e00ff */
[----:B------:R-:W-:-:S03]  /*3440*/  MOV R4, UR49 ;  /* 0x0000003100047c02 */ /* 0x000fc60008000f00 */
[----:B------:R-:W-:Y:S01]  /*3450*/  VIADD R0, R0, 0x170 ;  /* 0x0000017000007836 */ /* 0x000fe20000000000 */
[----:B-1----:R-:W-:-:S04]  /*3460*/  SHF.L.U32 R6, R6, 0x1f, RZ ;  /* 0x0000001f06067819 */ /* 0x002fc800000006ff */
[----:B------:R-:W1:Y:S02]  /*3470*/  SYNCS.PHASECHK.TRANS64.TRYWAIT P0, [UR5+0x8], R6 ;  /* 0x00000806ff0075a7 */ /* 0x000e640008001105 */
[----:B-1----:R-:W-:Y:S05]  /*3480*/  @P0 BRA `(.L_x_64) ;  /* 0x0000000000080947 */ /* 0x002fea0003800000 */
[----:B------:R-:W1:Y:S02]  /*3490*/  SYNCS.PHASECHK.TRANS64.TRYWAIT P0, [UR5+0x8], R6 ;  /* 0x00000806ff0075a7 */ /* 0x000e640008001105 */
[----:B-1----:R-:W-:Y:S05]  /*34a0*/  @!P0 BRA `(.L_x_65) ;  /* 0x0000006000108947 */ /* 0x002fea0003800000 */
.L_x_64:
[----:B------:R-:W-:Y:S01]  /*34b0*/  PRMT R4, R4, 0x654, R0 ;  /* 0x0000065404047816 */ /* 0x000fe20000000000 */
[----:B------:R-:W-:Y:S01]  /*34c0*/  HFMA2 R0, -RZ, RZ, 0, 5.9604644775390625e-08 ;  /* 0x00000001ff007431 */ /* 0x000fe200000001ff */
[----:B------:R-:W-:Y:S01]  /*34d0*/  UPRMT UR4, UR49, 0x654, UR7 ;  /* 0x0000065431047896 */ /* 0x000fe20008000007 */
[----:B------:R-:W-:Y:S02]  /*34e0*/  IMAD.MOV.U32 R8, RZ, RZ, 0xffff ;  /* 0x0000ffffff087424 */ /* 0x000fe400078e00ff */
[----:B-1----:R-:W-:Y:S02]  /*34f0*/  IMAD.MOV.U32 R6, RZ, RZ, 0x4 ;  /* 0x00000004ff067424 */ /* 0x002fe400078e00ff */
[----:B------:R-:W-:Y:S01]  /*3500*/  IMAD.SHL.U32 R9, R10, 0x20, RZ ;  /* 0x000000200a097824 */ /* 0x000fe200078e00ff */
[----:B------:R-:W-:Y:S02]  /*3510*/  MOV R5, UR4 ;  /* 0x0000000400057c02 */ /* 0x000fe40008000f00 */
[-C--:B------:R-:W-:Y:S01]  /*3520*/  SHF.L.U32 R8, R8, R10.reuse, RZ ;  /* 0x0000000a08087219 */ /* 0x080fe200000006ff */
[----:B------:R1:W-:Y:S01]  /*3530*/  SYNCS.ARRIVE.TRANS64.RED RZ, [UR4], R6 ;  /* 0x00000006ffff79a7 */ /* 0x0003e20008000404 */
[----:B------:R-:W-:Y:S01]  /*3540*/  SHF.L.U32 R7, R0, R10, RZ ;  /* 0x0000000a00077219 */ /* 0x000fe200000006ff */
[----:B------:R1:W-:Y:S04]  /*3550*/  STS [UR6+0x170], R9 ;  /* 0x00017009ff007988 */ /* 0x0003e80008000806 */
[----:B------:R1:W-:Y:S04]  /*3560*/  STAS [R4.64], R10 ;  /* 0x0000000a04007dbd */ /* 0x0003e8000c0008ff */
[----:B------:R1:W-:Y:S04]  /*3570*/  ATOMS.OR RZ, [UR5+0x14], R8 ;  /* 0x00001408ffff798c */ /* 0x0003e8000b000005 */
[----:B------:R1:W-:Y:S04]  /*3580*/  ATOMS.OR RZ, [UR5+0x18], R7 ;  /* 0x00001807ffff798c */ /* 0x0003e8000b000005 */
[----:B------:R1:W-:Y:S02]  /*3590*/  ATOMS.XOR RZ, [UR5+0x10], R0 ;  /* 0x00001000ffff798c */ /* 0x0003e4000b800005 */
.L_x_61:
[----:B------:R-:W-:Y:S05]  /*35a0*/  BSYNC B0 ;  /* 0x0000000000007941 */ /* 0x000fea0003800000 */
.L_x_60:
[----:B------:R-:W-:Y:S05]  /*35b0*/  BRA.U UP1, `(.L_x_66) ;  /* 0x00000001016c7547 */ /* 0x000fea000b800000 */
[----:B------:R-:W-:-:S03]  /*35c0*/  UMOV UR4, 0xffffffff ;  /* 0xffffffff00047882 */ /* 0x000fc60000000000 */
[----:B------:R-:W-:Y:S05]  /*35d0*/  BRA.DIV UR4, `(.L_x_67) ;  /* 0x0000005e04dc7947 */ /* 0x000fea000b800000 */
[----:B------:R-:W-:-:S13]  /*35e0*/  ELECT P6, URZ, PT ;  /* 0x0000000000ff782f */ /* 0x000fda00038c0000 */
.L_x_175:
[----:B------:R-:W-:Y:S05]  /*35f0*/  @!P6 BRA `(.L_x_66) ;  /* 0x00000000005ce947 */ /* 0x000fea0003800000 */
[----:B-1----:R-:W1:Y:S02]  /*3600*/  LDS R4, [UR5+0x10] ;  /* 0x00001005ff047984 */ /* 0x002e640008000800 */
[----:B-1----:R-:W-:-:S04]  /*3610*/  SHF.L.U32 R4, R4, 0x1f, RZ ;  /* 0x0000001f04047819 */ /* 0x002fc800000006ff */
[----:B------:R-:W1:Y:S02]  /*3620*/  SYNCS.PHASECHK.TRANS64.TRYWAIT P0, [UR5+0x8], R4 ;  /* 0x00000804ff0075a7 */ /* 0x000e640008001105 */
[----:B-1----:R-:W-:Y:S05]  /*3630*/  @P0 BRA `(.L_x_68) ;  /* 0x0000000000080947 */ /* 0x002fea0003800000 */
[----:B------:R-:W1:Y:S02]  /*3640*/  SYNCS.PHASECHK.TRANS64.TRYWAIT P0, [UR5+0x8], R4 ;  /* 0x00000804ff0075a7 */ /* 0x000e640008001105 */
[----:B-1----:R-:W-:Y:S05]  /*3650*/  @!P0 BRA `(.L_x_69) ;  /* 0x0000005c00dc8947 */ /* 0x002fea0003800000 */
.L_x_68:
[----:B------:R-:W2:Y:S01]  /*3660*/  LDS R6, [UR6+0x170] ;  /* 0x00017006ff067984 */ /* 0x000ea20008000800 */
[----:B-1----:R-:W-:Y:S02]  /*3670*/  HFMA2 R0, -RZ, RZ, 0, 5.9604644775390625e-08 ;  /* 0x00000001ff007431 */ /* 0x002fe400000001ff */
[----:B------:R-:W-:Y:S01]  /*3680*/  IMAD.MOV.U32 R4, RZ, RZ, 0xffff ;  /* 0x0000ffffff047424 */ /* 0x000fe200078e00ff */
[----:B------:R-:W-:Y:S01]  /*3690*/  UPRMT UR4, UR49, 0x654, UR7 ;  /* 0x0000065431047896 */ /* 0x000fe20008000007 */
[----:B--2---:R-:W-:-:S03]  /*36a0*/  IMAD.SHL.U32 R5, R6, 0x20, RZ ;  /* 0x0000002006057824 */ /* 0x004fc600078e00ff */
[-C--:B------:R-:W-:Y:S02]  /*36b0*/  SHF.L.U32 R4, R4, R6.reuse, RZ ;  /* 0x0000000604047219 */ /* 0x080fe400000006ff */
[----:B------:R-:W-:Y:S01]  /*36c0*/  SHF.L.U32 R6, R0, R6, RZ ;  /* 0x0000000600067219 */ /* 0x000fe200000006ff */
[----:B------:R2:W-:Y:S04]  /*36d0*/  STS [UR6+0x170], R5 ;  /* 0x00017005ff007988 */ /* 0x0005e80008000806 */
[----:B------:R2:W-:Y:S04]  /*36e0*/  ATOMS.OR RZ, [UR5+0x14], R4 ;  /* 0x00001404ffff798c */ /* 0x0005e8000b000005 */
[----:B------:R2:W-:Y:S01]  /*36f0*/  ATOMS.OR RZ, [UR5+0x18], R6 ;  /* 0x00001806ffff798c */ /* 0x0005e2000b000005 */
[----:B------:R-:W-:Y:S03]  /*3700*/  SYNCS.ARRIVE.TRANS64.RED.A1T0 RZ, [UR4], RZ ;  /* 0x000000ffffff79a7 */ /* 0x000fe60008100404 */
[----:B------:R2:W-:Y:S01]  /*3710*/  ATOMS.XOR RZ, [UR5+0x10], R0 ;  /* 0x00001000ffff798c */ /* 0x0005e2000b800005 */
[----:B------:R-:W-:Y:S05]  /*3720*/  BRA `(.L_x_66) ;  /* 0x0000000000107947 */ /* 0x000fea0003800000 */
.L_x_59:
[----:B------:R-:W-:Y:S02]  /*3730*/  MOV R0, 0xffffffff ;  /* 0xffffffff00007802 */ /* 0x000fe40000000f00 */
[----:B------:R-:W-:-:S03]  /*3740*/  MOV R4, 0x3770 ;  /* 0x0000377000047802 */ /* 0x000fc60000000f00 */
[----:B------:R1:W-:Y:S04]  /*3750*/  STS [UR6+0x170], R0 ;  /* 0x00017000ff007988 */ /* 0x0003e80008000806 */
[----:B-1---5:R-:W-:Y:S05]  /*3760*/  CALL.REL.NOINC `($__internal_1_$__cuda_sm10x_tcgen05_guardrail_trap_phase_invalid_during_alloc) ;  /* 0x0000006400b07944 */ /* 0x022fea0003c00000 */
.L_x_66:
[----:B------:R-:W-:Y:S05]  /*3770*/  WARPSYNC.ALL ;  /* 0x0000000000007948 */ /* 0x000fea0003800000 */
[----:B------:R-:W3:Y:S01]  /*3780*/  S2UR UR4, SR_CgaCtaId ;  /* 0x00000000000479c3 */ /* 0x000ee20000008800 */
[----:B------:R-:W-:Y:S01]  /*3790*/  UMOV UR26, 0x400 ;  /* 0x00000400001a7882 */ /* 0x000fe20000000000 */
[----:B------:R-:W-:-:S06]  /*37a0*/  NOP ;  /* 0x0000000000007918 */ /* 0x000fcc0000000000 */
[----:B------:R-:W-:Y:S06]  /*37b0*/  BAR.ARV 0x6, 0xa0 ;  /* 0x0182800000007b1d */ /* 0x000fec0000002000 */
[----:B------:R-:W4:Y:S01]  /*37c0*/  LDCU UR6, c[0x0][0x38c] ;  /* 0x00007180ff0677ac */ /* 0x000f220008000800 */
[----:B------:R-:W-:Y:S01]  /*37d0*/  LOP3.LUT R3, R3, 0xffff, RZ, 0xc0, !PT ;  /* 0x0000ffff03037812 */ /* 0x000fe200078ec0ff */
[----:B-1----:R-:W-:Y:S01]  /*37e0*/  IMAD.MOV.U32 R9, RZ, RZ, 0x1 ;  /* 0x00000001ff097424 */ /* 0x002fe200078e00ff */
[----:B------:R-:W-:Y:S01]  /*37f0*/  LOP3.LUT R2, R2, 0xffff, RZ, 0xc0, !PT ;  /* 0x0000ffff02027812 */ /* 0x000fe200078ec0ff */
[----:B------:R-:W-:Y:S01]  /*3800*/  IMAD.MOV.U32 R8, RZ, RZ, RZ ;  /* 0x000000ffff087224 */ /* 0x000fe200078e00ff */
[----:B------:R-:W-:Y:S01]  /*3810*/  R2UR UR28, R3 ;  /* 0x00000000031c72ca */ /* 0x000fe200000e0000 */
[----:B------:R-:W-:Y:S01]  /*3820*/  UMOV UR32, URZ ;  /* 0x000000ff00207c82 */ /* 0x000fe20008000000 */
[----:B------:R-:W-:-:S02]  /*3830*/  R2UR UR42, R2 ;  /* 0x00000000022a72ca */ /* 0x000fc400000e0000 */
[----:B------:R-:W-:Y:S01]  /*3840*/  CS2R R2, SRZ ;  /* 0x0000000000027805 */ /* 0x000fe2000001ff00 */
[----:B------:R-:W-:Y:S01]  /*3850*/  UMOV UR23, URZ ;  /* 0x000000ff00177c82 */ /* 0x000fe20008000000 */
[----:B---3--:R-:W-:Y:S01]  /*3860*/  ULEA UR26, UR4, UR26, 0x18 ;  /* 0x0000001a041a7291 */ /* 0x008fe2000f8ec0ff */
[----:B------:R-:W-:Y:S01]  /*3870*/  UMOV UR22, URZ ;  /* 0x000000ff00167c82 */ /* 0x000fe20008000000 */
[----:B------:R-:W-:Y:S02]  /*3880*/  UISETP.NE.AND UP3, UPT, UR48, URZ, UPT ;  /* 0x000000ff3000728c */ /* 0x000fe4000bf65270 */
[----:B------:R-:W-:Y:S02]  /*3890*/  UIADD3 UR5, UPT, UPT, UR26, 0x4300, URZ ;  /* 0x000043001a057890 */ /* 0x000fe4000fffe0ff */
[----:B------:R-:W-:-:S03]  /*38a0*/  UIADD3 UR4, UPT, UPT, UR26, 0x12300, URZ ;  /* 0x000123001a047890 */ /* 0x000fc6000fffe0ff */
[----:B--2---:R-:W1:Y:S01]  /*38b0*/  LDS R0, [UR26+0x170] ;  /* 0x0001701aff007984 */ /* 0x004e620008000800 */
[----:B----4-:R-:W-:Y:S02]  /*38c0*/  UIADD3 UR6, UPT, UPT, UR6, 0x3f, URZ ;  /* 0x0000003f06067890 */ /* 0x010fe4000fffe0ff */
[----:B------:R-:W-:Y:S02]  /*38d0*/  USHF.R.U32.HI UR5, URZ, 0x4, UR5 ;  /* 0x00000004ff057899 */ /* 0x000fe40008011605 */
[----:B------:R-:W-:Y:S02]  /*38e0*/  USHF.R.S32.HI UR33, URZ, 0x1f, UR6 ;  /* 0x0000001fff217899 */ /* 0x000fe40008011406 */
[----:B------:R-:W-:Y:S02]  /*38f0*/  USHF.R.U32.HI UR4, URZ, 0x4, UR4 ;  /* 0x00000004ff047899 */ /* 0x000fe40008011604 */
[----:B------:R-:W-:Y:S02]  /*3900*/  ULEA.HI UR33, UR33, UR6, URZ, 0x6 ;  /* 0x0000000621217291 */ /* 0x000fe4000f8f30ff */
[----:B------:R-:W-:-:S02]  /*3910*/  ULOP3.LUT UR5, UR5, 0x3fff, URZ, 0xc0, !UPT ;  /* 0x00003fff05057892 */ /* 0x000fc4000f8ec0ff */
[----:B------:R-:W-:Y:S02]  /*3920*/  USHF.R.S32.HI UR33, URZ, 0x6, UR33 ;  /* 0x00000006ff217899 */ /* 0x000fe40008011421 */
[----:B------:R-:W-:Y:S02]  /*3930*/  ULOP3.LUT UR30, UR4, 0x3fff, URZ, 0xc0, !UPT ;  /* 0x00003fff041e7892 */ /* 0x000fe4000f8ec0ff */
[----:B------:R-:W-:Y:S01]  /*3940*/  UISETP.LT.AND UP0, UPT, UR33, 0x1, UPT ;  /* 0x000000012100788c */ /* 0x000fe2000bf01270 */
[----:B------:R-:W-:Y:S01]  /*3950*/  UMOV UR40, 0x0 ;  /* 0x0000000000287882 */ /* 0x000fe20000000000 */
[----:B------:R-:W-:Y:S01]  /*3960*/  UMOV UR41, 0x8200010 ;  /* 0x0820001000297882 */ /* 0x000fe20000000000 */
[----:B------:R-:W-:Y:S02]  /*3970*/  ULOP3.LUT UR29, UR5, 0x10000, URZ, 0xfc, !UPT ;  /* 0x00010000051d7892 */ /* 0x000fe4000f8efcff */
[----:B------:R-:W-:Y:S02]  /*3980*/  ULOP3.LUT UR30, UR30, 0x10000, URZ, 0xfc, !UPT ;  /* 0x000100001e1e7892 */ /* 0x000fe4000f8efcff */
[----:B------:R-:W-:Y:S01]  /*3990*/  USEL UR43, UR33, 0x1, !UP0 ;  /* 0x00000001212b7887 */ /* 0x000fe2000c000000 */
[----:B------:R-:W-:Y:S01]  /*39a0*/  UMOV UR38, 0x0 ;  /* 0x0000000000267882 */ /* 0x000fe20000000000 */
[----:B------:R-:W-:Y:S01]  /*39b0*/  UMOV UR39, 0x8200010 ;  /* 0x0820001000277882 */ /* 0x000fe20000000000 */
[----:B------:R-:W-:Y:S01]  /*39c0*/  UMOV UR36, 0x0 ;  /* 0x0000000000247882 */ /* 0x000fe20000000000 */
[----:B------:R-:W-:Y:S01]  /*39d0*/  UMOV UR37, 0x8200010 ;  /* 0x0820001000257882 */ /* 0x000fe20000000000 */
[----:B------:R-:W-:Y:S01]  /*39e0*/  UMOV UR34, 0x0 ;  /* 0x0000000000227882 */ /* 0x000fe20000000000 */
[----:B------:R-:W-:Y:S01]  /*39f0*/  UMOV UR35, 0x8200010 ;  /* 0x0820001000237882 */ /* 0x000fe20000000000 */
[----:B-1----:R-:W-:-:S15]  /*3a00*/  R2UR UR44, R0 ;  /* 0x00000000002c72ca */ /* 0x002fde00000e0000 */
.L_x_77:
[C---:B------:R-:W-:Y:S02]  /*3a10*/  LEA R0, R8.reuse, UR26, 0x3 ;  /* 0x0000001a08007c11 */ /* 0x040fe4000f8e18ff */
[----:B------:R-:W-:Y:S02]  /*3a20*/  SHF.L.U32 R4, R3, 0x1f, RZ ;  /* 0x0000001f03047819 */ /* 0x000fe400000006ff */
[----:B------:R-:W-:Y:S02]  /*3a30*/  LEA R5, R8, UR26, 0x4 ;  /* 0x0000001a08057c11 */ /* 0x000fe4000f8e20ff */
[----:B------:R-:W1:Y:S02]  /*3a40*/  SYNCS.PHASECHK.TRANS64.TRYWAIT P0, [R0+URZ+0xc0], R4 ;  /* 0x0000c004000075a7 */ /* 0x000e6400080011ff */
[----:B-1-3--:R-:W-:Y:S05]  /*3a50*/  @!P0 BRA `(.L_x_70) ;  /* 0x0000005800f48947 */ /* 0x00afea0003800000 */
.L_x_176:
[----:B-1----:R-:W1:Y:S01]  /*3a60*/  LDS.128 R4, [R5+0x150] ;  /* 0x0001500005047984 */ /* 0x002e620000000c00 */
[----:B------:R-:W-:Y:S02]  /*3a70*/  VIADD R0, R0, 0xd0 ;  /* 0x000000d000007836 */ /* 0x000fe40000000000 */
[----:B------:R-:W-:Y:S01]  /*3a80*/  VIADD R8, R8, 0x1 ;  /* 0x0000000108087836 */ /* 0x000fe20000000000 */
[----:B------:R-:W-:Y:S01]  /*3a90*/  @!PT LDS RZ, [RZ] ;  /* 0x00000000fffff984 */ /* 0x000fe20000000800 */
[----:B------:R-:W-:Y:S01]  /*3aa0*/  @!PT LDS RZ, [RZ] ;  /* 0x00000000fffff984 */ /* 0x000fe20000000800 */
[----:B------:R-:W-:Y:S01]  /*3ab0*/  @!PT LDS RZ, [RZ] ;  /* 0x00000000fffff984 */ /* 0x000fe20000000800 */
[----:B------:R-:W-:Y:S01]  /*3ac0*/  @!PT LDS RZ, [RZ] ;  /* 0x00000000fffff984 */ /* 0x000fe20000000800 */
[----:B------:R2:W-:Y:S06]  /*3ad0*/  MEMBAR.ALL.CTA ;  /* 0x0000000000007992 */ /* 0x0005ec0000008000 */
[----:B--2---:R-:W2:Y:S01]  /*3ae0*/  FENCE.VIEW.ASYNC.S ;  /* 0x00000000000073c6 */ /* 0x004ea20000000000 */
[----:B------:R-:W-:-:S04]  /*3af0*/  PRMT R0, RZ, 0x654, R0 ;  /* 0x00000654ff007816 */ /* 0x000fc80000000000 */
[----:B--2---:R2:W-:Y:S01]  /*3b00*/  SYNCS.ARRIVE.TRANS64.RED.A1T0 RZ, [R0+URZ], RZ ;  /* 0x000000ff00ff79a7 */ /* 0x0045e200081004ff */
[----:B-1----:R-:W-:Y:S01]  /*3b10*/  LOP3.LUT P1, RZ, R6, 0x1, RZ, 0xc0, !PT ;  /* 0x0000000106ff7812 */ /* 0x002fe2000782c0ff */
[----:B--2---:R-:W-:-:S12]  /*3b20*/  BRA.U UP3, `(.L_x_71) ;  /* 0x0000000503087547 */ /* 0x004fd8000b800000 */
[----:B------:R-:W1:Y:S01]  /*3b30*/  LDCU UR4, c[0x0][0x38c] ;  /* 0x00007180ff0477ac */ /* 0x000e620008000800 */
[----:B------:R-:W-:Y:S02]  /*3b40*/  PLOP3.LUT P2, PT, PT, PT, PT, 0x80, 0x8 ;  /* 0x000000000008781c */ /* 0x000fe40003f4f070 */
[----:B------:R-:W-:Y:S01]  /*3b50*/  SHF.L.U32 R4, R9, 0x1f, RZ ;  /* 0x0000001f09047819 */ /* 0x000fe200000006ff */
[----:B------:R-:W-:Y:S02]  /*3b60*/  ULEA UR31, UR32, UR26, 0x3 ;  /* 0x0000001a201f7291 */ /* 0x000fe4000f8e18ff */
[----:B------:R-:W-:Y:S02]  /*3b70*/  ULEA UR11, UR32, UR44, 0x6 ;  /* 0x0000002c200b7291 */ /* 0x000fe4000f8e30ff */
[----:B-1----:R-:W-:-:S06]  /*3b80*/  UISETP.GE.AND UP0, UPT, UR4, 0x1, UPT ;  /* 0x000000010400788c */ /* 0x002fcc000bf06270 */
[----:B------:R-:W-:-:S05]  /*3b90*/  PLOP3.LUT P0, PT, PT, PT, UP0, 0x80, 0x8 ;  /* 0x000000000008781c */ /* 0x000fca0003f0f008 */
[----:B------:R-:W-:-:S08]  /*3ba0*/  @UP0 ULEA UR4, UR23, UR26, 0x3 ;  /* 0x0000001a17040291 */ /* 0x000fd0000f8e18ff */
[----:B------:R-:W-:-:S04]  /*3bb0*/  @P0 SHF.L.U32 R0, R2, 0x1f, RZ ;  /* 0x0000001f02000819 */ /* 0x000fc800000006ff */
[----:B------:R1:W2:Y:S01]  /*3bc0*/  @P0 SYNCS.PHASECHK.TRANS64.TRYWAIT P2, [UR4], R0 ;  /* 0x00000000ff0005a7 */ /* 0x0002a20008041104 */
[----:B------:R-:W3:Y:S02]  /*3bd0*/  SYNCS.PHASECHK.TRANS64.TRYWAIT P0, [UR31+0x100], R4 ;  /* 0x00010004ff0075a7 */ /* 0x000ee4000800111f */
[----:B-123--:R-:W-:Y:S05]  /*3be0*/  @!P0 BRA `(.L_x_72) ;  /* 0x0000005800a48947 */ /* 0x00efea0003800000 */
.L_x_178:
[----:B------:R-:W-:Y:S01]  /*3bf0*/  UMOV UR27, UR22 ;  /* 0x00000016001b7c82 */ /* 0x000fe20008000000 */
[----:B------:R-:W-:Y:S05]  /*3c00*/  BRA.U !UP0, `(.L_x_73) ;  /* 0x0000000108c07547 */ /* 0x000fea000b800000 */
[----:B------:R-:W-:Y:S02]  /*3c10*/  UIADD3 UR27, UPT, UPT, UR43, UR22, URZ ;  /* 0x000000162b1b7290 */ /* 0x000fe4000fffe0ff */
[----:B------:R-:W-:Y:S01]  /*3c20*/  UPLOP3.LUT UP2, UPT, UPT, UPT, UPT, 0x40, 0x4 ;  /* 0x000000000004789c */ /* 0x000fe20003f4e870 */
[----:B------:R-:W-:Y:S01]  /*3c30*/  UMOV UR24, UR33 ;  /* 0x0000002100187c82 */ /* 0x000fe20008000000 */
[----:B------:R-:W-:-:S09]  /*3c40*/  UMOV UR10, UR23 ;  /* 0x00000017000a7c82 */ /* 0x000fd20008000000 */
.L_x_76:
[----:B--2---:R-:W-:Y:S01]  /*3c50*/  ULEA UR5, UR10, UR26, 0x3 ;  /* 0x0000001a0a057291 */ /* 0x004fe2000f8e18ff */
[----:B---3--:R-:W-:Y:S11]  /*3c60*/  @P2 BRA `(.L_x_74) ;  /* 0x00000000000c2947 */ /* 0x008ff60003800000 */
[----:B-1----:R-:W-:Y:S04]  /*3c70*/  SHF.L.U32 R4, R2, 0x1f, RZ ;  /* 0x0000001f02047819 */ /* 0x002fe800000006ff */
[----:B------:R-:W1:Y:S02]  /*3c80*/  SYNCS.PHASECHK.TRANS64.TRYWAIT P0, [UR5], R4 ;  /* 0x00000004ff0075a7 */ /* 0x000e640008001105 */
[----:B-1----:R-:W-:Y:S05]  /*3c90*/  @!P0 BRA `(.L_x_75) ;  /* 0x0000005800908947 */ /* 0x002fea0003800000 */
.L_x_74:
[----:B------:R-:W-:Y:S01]  /*3ca0*/  UISETP.NE.AND UP0, UPT, UR24, 0x1, UPT ;  /* 0x000000011800788c */ /* 0x000fe2000bf05270 */
[----:B------:R-:W-:Y:S01]  /*3cb0*/  PLOP3.LUT P2, PT, PT, PT, PT, 0x80, 0x8 ;  /* 0x000000000008781c */ /* 0x000fe20003f4f070 */
[----:B------:R-:W-:Y:S02]  /*3cc0*/  UIADD3 UR4, UPT, UPT, UR10, 0x1, URZ ;  /* 0x000000010a047890 */ /* 0x000fe4000fffe0ff */
[----:B------:R-:W-:Y:S02]  /*3cd0*/  UIADD3 UR25, UPT, UPT, UR5, 0x38, URZ ;  /* 0x0000003805197890 */ /* 0x000fe4000fffe0ff */
[----:B------:R-:W-:Y:S01]  /*3ce0*/  UISETP.NE.AND UP1, UPT, UR4, 0x7, UPT ;  /* 0x000000070400788c */ /* 0x000fe2000bf25270 */
[----:B------:R-:W-:Y:S01]  /*3cf0*/  PLOP3.LUT P0, PT, PT, PT, UP0, 0x80, 0x8 ;  /* 0x000000000008781c */ /* 0x000fe20003f0f008 */
[----:B------:R-:W-:Y:S02]  /*3d00*/  UIADD3 UR22, UPT, UPT, UR22, 0x1, URZ ;  /* 0x0000000116167890 */ /* 0x000fe4000fffe0ff */
[----:B------:R-:W-:Y:S02]  /*3d10*/  USEL UR6, URZ, 0x1, UP1 ;  /* 0x00000001ff067887 */ /* 0x000fe40008800000 */
[----:B------:R-:W-:Y:S02]  /*3d20*/  USEL UR23, UR4, URZ, UP1 ;  /* 0x000000ff04177287 */ /* 0x000fe40008800000 */
[----:B------:R-:W-:Y:S02]  /*3d30*/  UIADD3 UR24, UPT, UPT, UR24, -0x1, URZ ;  /* 0xffffffff18187890 */ /* 0x000fe4000fffe0ff */
[----:B------:R-:W-:Y:S01]  /*3d40*/  @UP0 ULEA UR4, UR23, UR26, 0x3 ;  /* 0x0000001a17040291 */ /* 0x000fe2000f8e18ff */
[----:B------:R-:W-:Y:S01]  /*3d50*/  LOP3.LUT R2, R2, UR6, RZ, 0x3c, !PT ;  /* 0x0000000602027c12 */ /* 0x000fe2000f8e3cff */
[----:B------:R-:W-:Y:S02]  /*3d60*/  ULEA UR6, UR10, UR30, 0x9 ;  /* 0x0000001e0a067291 */ /* 0x000fe4000f8e48ff */
[----:B------:R-:W-:Y:S01]  /*3d70*/  UISETP.NE.AND UP0, UPT, UR22, UR27, UPT ;  /* 0x0000001b1600728c */ /* 0x000fe2000bf05270 */
[----:B-1----:R-:W-:Y:S01]  /*3d80*/  @P0 SHF.L.U32 R0, R2, 0x1f, RZ ;  /* 0x0000001f02000819 */ /* 0x002fe200000006ff */
[----:B------:R-:W-:Y:S02]  /*3d90*/  UIADD3 UR20, UPT, UPT, UR6, 0x2, URZ ;  /* 0x0000000206147890 */ /* 0x000fe4000fffe0ff */
[----:B------:R-:W-:Y:S01]  /*3da0*/  UIADD3 UR16, UPT, UPT, UR6, 0x4, URZ ;  /* 0x0000000406107890 */ /* 0x000fe2000fffe0ff */
[----:B------:R2:W3:Y:S01]  /*3db0*/  @P0 SYNCS.PHASECHK.TRANS64.TRYWAIT P2, [UR4], R0 ;  /* 0x00000000ff0005a7 */ /* 0x0004e20008041104 */
[----:B------:R-:W-:Y:S02]  /*3dc0*/  ULEA UR4, UR10, UR29, 0x9 ;  /* 0x0000001d0a047291 */ /* 0x000fe4000f8e48ff */
[----:B------:R-:W-:Y:S02]  /*3dd0*/  UIADD3 UR12, UPT, UPT, UR6, 0x6, URZ ;  /* 0x00000006060c7890 */ /* 0x000fe4000fffe0ff */
[----:B------:R-:W-:Y:S02]  /*3de0*/  UIADD3 UR18, UPT, UPT, UR4, 0x2, URZ ;  /* 0x0000000204127890 */ /* 0x000fe4000fffe0ff */
[----:B------:R-:W-:Y:S02]  /*3df0*/  UIADD3 UR14, UPT, UPT, UR4, 0x4, URZ ;  /* 0x00000004040e7890 */ /* 0x000fe4000fffe0ff */
[----:B------:R-:W-:Y:S01]  /*3e00*/  UIADD3 UR8, UPT, UPT, UR4, 0x6, URZ ;  /* 0x0000000604087890 */ /* 0x000fe2000fffe0ff */
[----:B------:R-:W-:Y:S01]  /*3e10*/  UMOV UR7, 0x40004040 ;  /* 0x4000404000077882 */ /* 0x000fe20000000000 */
[----:B------:R-:W-:Y:S01]  /*3e20*/  UMOV UR5, 0x40004040 ;  /* 0x4000404000057882 */ /* 0x000fe20000000000 */
[----:B------:R-:W-:Y:S01]  /*3e30*/  UMOV UR21, 0x40004040 ;  /* 0x4000404000157882 */ /* 0x000fe20000000000 */
[----:B------:R2:W-:Y:S01]  /*3e40*/  UTCHMMA.2CTA gdesc[UR4], gdesc[UR6], tmem[UR11], tmem[UR40], idesc[UR41], UP2 ;  /* 0x00ff2806040075ea */ /* 0x0005e2000920000b */
[----:B------:R-:W-:Y:S01]  /*3e50*/  UPLOP3.LUT UP2, UPT, UPT, UPT, UPT, 0x80, 0x8 ;  /* 0x000000000008789c */ /* 0x000fe20003f4f070 */
[----:B------:R-:W-:Y:S01]  /*3e60*/  UMOV UR19, 0x40004040 ;  /* 0x4000404000137882 */ /* 0x000fe20000000000 */
[----:B------:R-:W-:Y:S01]  /*3e70*/  UMOV UR17, 0x40004040 ;  /* 0x4000404000117882 */ /* 0x000fe20000000000 */
[----:B------:R2:W-:Y:S01]  /*3e80*/  UTCHMMA.2CTA gdesc[UR18], gdesc[UR20], tmem[UR11], tmem[UR38], idesc[UR39], UPT ;  /* 0x00ff2614120075ea */ /* 0x0005e2000ba0000b */
[----:B------:R-:W-:Y:S01]  /*3e90*/  UMOV UR15, 0x40004040 ;  /* 0x40004040000f7882 */ /* 0x000fe20000000000 */
[----:B------:R-:W-:Y:S01]  /*3ea0*/  UMOV UR13, 0x40004040 ;  /* 0x40004040000d7882 */ /* 0x000fe20000000000 */
[----:B------:R-:W-:Y:S01]  /*3eb0*/  UMOV UR9, 0x40004040 ;  /* 0x4000404000097882 */ /* 0x000fe20000000000 */
[----:B------:R2:W-:Y:S01]  /*3ec0*/  UTCHMMA.2CTA gdesc[UR14], gdesc[UR16], tmem[UR11], tmem[UR36], idesc[UR37], UPT ;  /* 0x00ff24100e0075ea */ /* 0x0005e2000ba0000b */
[----:B------:R2:W-:Y:S01]  /*3ed0*/  UTCHMMA.2CTA gdesc[UR8], gdesc[UR12], tmem[UR11], tmem[UR34], idesc[UR35], UPT ;  /* 0x00ff220c080075ea */ /* 0x0005e2000ba0000b */
[----:B------:R2:W-:Y:S01]  /*3ee0*/  UTCBAR.2CTA.MULTICAST [UR25], URZ, UR28 ;  /* 0x000000ff190073e9 */ /* 0x0005e2000820081c */
[----:B------:R-:W-:Y:S01]  /*3ef0*/  UMOV UR10, UR23 ;  /* 0x00000017000a7c82 */ /* 0x000fe20008000000 */
[----:B------:R-:W-:Y:S05]  /*3f00*/  BRA.U UP0, `(.L_x_76) ;  /* 0xfffffffd00507547 */ /* 0x000fea000b83ffff */
.L_x_73:
[----:B--2---:R-:W-:Y:S01]  /*3f10*/  UIADD3 UR4, UPT, UPT, UR31, 0xe0, URZ ;  /* 0x000000e01f047890 */ /* 0x004fe2000fffe0ff */
[----:B------:R-:W-:-:S08]  /*3f20*/  UMOV UR22, UR27 ;  /* 0x0000001b00167c82 */ /* 0x000fd00008000000 */
[----:B------:R2:W-:Y:S01]  /*3f30*/  UTCBAR.2CTA.MULTICAST [UR4], URZ, UR42 ;  /* 0x000000ff040073e9 */ /* 0x0005e2000820082a */
[----:B------:R-:W-:Y:S02]  /*3f40*/  NOP ;  /* 0x0000000000007918 */ /* 0x000fe40000000000 */
.L_x_71:
[----:B--2---:R-:W-:Y:S01]  /*3f50*/  UIADD3 UR4, UPT, UPT, UR32, 0x1, URZ ;  /* 0x0000000120047890 */ /* 0x004fe2000fffe0ff */
[----:B------:R-:W-:-:S03]  /*3f60*/  ISETP.NE.AND P0, PT, R8, 0x2, PT ;  /* 0x000000020800780c */ /* 0x000fc60003f05270 */
[----:B------:R-:W-:Y:S01]  /*3f70*/  UISETP.NE.AND UP0, UPT, UR4, 0x4, UPT ;  /* 0x000000040400788c */ /* 0x000fe2000bf05270 */
[----:B-1----:R-:W-:Y:S02]  /*3f80*/  SEL R0, RZ, 0x1, P0 ;  /* 0x00000001ff007807 */ /* 0x002fe40000000000 */
[----:B------:R-:W-:Y:S01]  /*3f90*/  SEL R8, R8, RZ, P0 ;  /* 0x000000ff08087207 */ /* 0x000fe20000000000 */
[----:B------:R-:W-:Y:S01]  /*3fa0*/  USEL UR5, URZ, 0x1, UP0 ;  /* 0x00000001ff057887 */ /* 0x000fe20008000000 */
[----:B------:R-:W-:Y:S01]  /*3fb0*/  LOP3.LUT R3, R3, R0, RZ, 0x3c, !PT ;  /* 0x0000000003037212 */ /* 0x000fe200078e3cff */
[----:B------:R-:W-:-:S04]  /*3fc0*/  USEL UR32, UR4, URZ, UP0 ;  /* 0x000000ff04207287 */ /* 0x000fc80008000000 */
[----:B------:R-:W-:Y:S01]  /*3fd0*/  LOP3.LUT R9, R9, UR5, RZ, 0x3c, !PT ;  /* 0x0000000509097c12 */ /* 0x000fe2000f8e3cff */
[----:B------:R-:W-:Y:S07]  /*3fe0*/  @P1 BRA `(.L_x_77) ;  /* 0xfffffff800881947 */ /* 0x000fee000383ffff */
[----:B------:R-:W1:Y:S01]  /*3ff0*/  S2UR UR8, SR_CgaCtaId ;  /* 0x00000000000879c3 */ /* 0x000e620000008800 */
[----:B------:R-:W-:Y:S01]  /*4000*/  ELECT P0, URZ, PT ;  /* 0x0000000000ff782f */ /* 0x000fe20003800000 */
[----:B------:R-:W-:Y:S01]  /*4010*/  HFMA2 R0, -RZ, RZ, 0, 5.9604644775390625e-08 ;  /* 0x00000001ff007431 */ /* 0x000fe200000001ff */
[----:B------:R-:W-:-:S05]  /*4020*/  UMOV UR4, 0x40 ;  /* 0x0000004000047882 */ /* 0x000fca0000000000 */
[----:B------:R-:W-:Y:S01]  /*4030*/  UVIRTCOUNT.DEALLOC.SMPOOL 0x80 ;  /* 0x000000800000784c */ /* 0x000fe20000000000 */
[----:B------:R-:W-:Y:S02]  /*4040*/  UISETP.NE.AND UP1, UPT, UR48, URZ, UPT ;  /* 0x000000ff3000728c */ /* 0x000fe4000bf25270 */
[----:B-1----:R-:W-:-:S09]  /*4050*/  ULEA UR8, UR8, UR4, 0x18 ;  /* 0x0000000408087291 */ /* 0x002fd2000f8ec0ff */
[----:B------:R1:W-:Y:S01]  /*4060*/  @P0 STS.U8 [UR8+0x1c], R0 ;  /* 0x00001c00ff000988 */ /* 0x0003e20008000008 */
[----:B------:R-:W-:Y:S05]  /*4070*/  BRA.U UP1, `(.L_x_78) ;  /* 0x0000000101a07547 */ /* 0x000fea000b800000 */
[----:B------:R-:W-:Y:S01]  /*4080*/  UIADD3 UR7, UPT, UPT, UR26, 0x100, URZ ;  /* 0x000001001a077890 */ /* 0x000fe2000fffe0ff */
[----:B------:R-:W-:-:S03]  /*4090*/  SHF.L.U32 R2, R9, 0x1f, RZ ;  /* 0x0000001f09027819 */ /* 0x000fc600000006ff */
[----:B------:R-:W-:-:S09]  /*40a0*/  ULEA UR4, UR32, UR7, 0x3 ;  /* 0x0000000720047291 */ /* 0x000fd2000f8e18ff */
[----:B------:R-:W2:Y:S02]  /*40b0*/  SYNCS.PHASECHK.TRANS64.TRYWAIT P0, [UR4], R2 ;  /* 0x00000002ff0075a7 */ /* 0x000ea40008001104 */
[----:B--2---:R-:W-:Y:S05]  /*40c0*/  @!P0 BRA `(.L_x_79) ;  /* 0x00000054009c8947 */ /* 0x004fea0003800000 */
.L_x_181:
        /* <DEDUP_REMOVED lines=9> */
.L_x_183:
        /* <DEDUP_REMOVED lines=9> */
.L_x_185:
[----:B------:R-:W-:-:S04]  /*41f0*/  UIADD3 UR4, UPT, UPT, UR4, 0x1, URZ ;  /* 0x0000000104047890 */ /* 0x000fc8000fffe0ff */
[----:B------:R-:W-:-:S04]  /*4200*/  UISETP.NE.AND UP0, UPT, UR4, 0x4, UPT ;  /* 0x000000040400788c */ /* 0x000fc8000bf05270 */
[----:B------:R-:W-:Y:S02]  /*4210*/  USEL UR5, URZ, 0x1, UP0 ;  /* 0x00000001ff057887 */ /* 0x000fe40008000000 */
[----:B------:R-:W-:-:S04]  /*4220*/  USEL UR4, UR4, URZ, UP0 ;  /* 0x000000ff04047287 */ /* 0x000fc80008000000 */
[----:B------:R-:W-:Y:S01]  /*4230*/  ULEA UR4, UR4, UR7, 0x3 ;  /* 0x0000000704047291 */ /* 0x000fe2000f8e18ff */
[----:B------:R-:W-:-:S04]  /*4240*/  LOP3.LUT R2, R2, UR5, RZ, 0x3c, !PT ;  /* 0x0000000502027c12 */ /* 0x000fc8000f8e3cff */
[----:B------:R-:W-:Y:S01]  /*4250*/  SHF.L.U32 R2, R2, 0x1f, RZ ;  /* 0x0000001f02027819 */ /* 0x000fe200000006ff */
[----:B-1----:R-:W-:-:S04]  /*4260*/  IMAD.U32 R0, RZ, RZ, UR4 ;  /* 0x00000004ff007e24 */ /* 0x002fc8000f8e00ff */
[----:B------:R1:W2:Y:S03]  /*4270*/  SYNCS.PHASECHK.TRANS64.TRYWAIT P0, [R0+URZ], R2 ;  /* 0x00000002000075a7 */ /* 0x0002a600080011ff */
[----:B--2---:R-:W-:Y:S05]  /*4280*/  @!P0 NANOSLEEP.SYNCS 0x989680 ;  /* 0x009896800000895d */ /* 0x004fea0003900000 */
[----:B------:R-:W2:Y:S02]  /*4290*/  @!P0 SYNCS.PHASECHK.TRANS64 P0, [R0+URZ], R2 ;  /* 0x00000002000085a7 */ /* 0x000ea400080010ff */
[----:B--2---:R-:W-:Y:S05]  /*42a0*/  @P0 BRA `(.L_x_82) ;  /* 0x0000000000200947 */ /* 0x004fea0003800000 */
.L_x_83:
[----:B--2---:R2:W4:Y:S02]  /*42b0*/  SYNCS.PHASECHK.TRANS64.TRYWAIT P0, [R0+URZ], R2 ;  /* 0x00000002000075a7 */ /* 0x00452400080011ff */
[----:B----4-:R-:W-:Y:S05]  /*42c0*/  @!P0 NANOSLEEP.SYNCS 0x989680 ;  /* 0x009896800000895d */ /* 0x010fea0003900000 */
[----:B------:R-:W4:Y:S02]  /*42d0*/  @!P0 SYNCS.PHASECHK.TRANS64 P0, [R0+URZ], R2 ;  /* 0x00000002000085a7 */ /* 0x000f2400080010ff */
[----:B----4-:R-:W-:Y:S05]  /*42e0*/  @!P0 BRA `(.L_x_83) ;  /* 0xfffffffc00f08947 */ /* 0x010fea000383ffff */
[----:B------:R-:W-:Y:S05]  /*42f0*/  BRA `(.L_x_82) ;  /* 0x00000000000c7947 */ /* 0x000fea0003800000 */
.L_x_78:
[----:B------:R-:W-:-:S04]  /*4300*/  UIADD3 UR4, UPT, UPT, UR26, 0x140, URZ ;  /* 0x000001401a047890 */ /* 0x000fc8000fffe0ff */
[----:B------:R-:W-:-:S09]  /*4310*/  UPRMT UR4, UR49, 0x654, UR4 ;  /* 0x0000065431047896 */ /* 0x000fd20008000004 */
[----:B------:R-:W-:Y:S03]  /*4320*/  SYNCS.ARRIVE.TRANS64.RED.A1T0 RZ, [UR4], RZ ;  /* 0x000000ffffff79a7 */ /* 0x000fe60008100404 */
.L_x_82:
[----:B-12---:R-:W-:Y:S01]  /*4330*/  SHF.L.U32 R2, RZ, 0x1f, RZ ;  /* 0x0000001fff027819 */ /* 0x006fe200000006ff */
[----:B------:R-:W-:Y:S01]  /*4340*/  UIADD3 UR4, UPT, UPT, UR26, 0x140, URZ ;  /* 0x000001401a047890 */ /* 0x000fe2000fffe0ff */
[----:B------:R-:W-:Y:S02]  /*4350*/  PLOP3.LUT P0, PT, PT, PT, UP1, 0x80, 0x8 ;  /* 0x000000000008781c */ /* 0x000fe40003f0f018 */
[----:B------:R-:W1:Y:S02]  /*4360*/  SYNCS.PHASECHK.TRANS64.TRYWAIT P1, [UR26+0x140], R2 ;  /* 0x00014002ff0075a7 */ /* 0x000e64000802111a */
[----:B-1----:R-:W-:Y:S09]  /*4370*/  @!P1 BRA `(.L_x_84) ;  /* 0x0000005400389947 */ /* 0x002ff20003800000 */
.L_x_187:
[----:B------:R-:W-:Y:S01]  /*4380*/  @!UP1 UPRMT UR4, UR49, 0x654, UR4 ;  /* 0x0000065431049896 */ /* 0x000fe20008000004 */
[----:B------:R-:W-:Y:S01]  /*4390*/  UMOV UR5, 0xffff ;  /* 0x0000ffff00057882 */ /* 0x000fe20000000000 */
[----:B------:R-:W-:-:S07]  /*43a0*/  UMOV UR6, 0x1 ;  /* 0x0000000100067882 */ /* 0x000fce0000000000 */
[----:B------:R-:W-:Y:S01]  /*43b0*/  @!P0 SYNCS.ARRIVE.TRANS64.RED.A1T0 RZ, [UR4], RZ ;  /* 0x000000ffffff89a7 */ /* 0x000fe20008100404 */
[----:B------:R-:W-:Y:S01]  /*43c0*/  NOP ;  /* 0x0000000000007918 */ /* 0x000fe20000000000 */
[----:B-1----:R-:W1:Y:S01]  /*43d0*/  LDS R0, [UR8+0x14] ;  /* 0x00001408ff007984 */ /* 0x002e620008000800 */
[----:B------:R-:W-:-:S04]  /*43e0*/  ULOP3.LUT UR4, UR44, 0xffff, URZ, 0xc0, !UPT ;  /* 0x0000ffff2c047892 */ /* 0x000fc8000f8ec0ff */
[----:B------:R-:W-:-:S04]  /*43f0*/  USHF.R.U32.HI UR4, URZ, 0x5, UR4 ;  /* 0x00000005ff047899 */ /* 0x000fc80008011604 */
[----:B------:R-:W-:Y:S02]  /*4400*/  USHF.L.U32 UR5, UR5, UR4, URZ ;  /* 0x0000000405057299 */ /* 0x000fe400080006ff */
[----:B------:R-:W-:-:S04]  /*4410*/  USHF.L.U32 UR4, UR6, UR4, URZ ;  /* 0x0000000406047299 */ /* 0x000fc800080006ff */
[----:B-1----:R-:W-:-:S04]  /*4420*/  LOP3.LUT R0, R0, UR5, RZ, 0xc0, !PT ;  /* 0x0000000500007c12 */ /* 0x002fc8000f8ec0ff */
[----:B------:R-:W-:-:S13]  /*4430*/  ISETP.NE.AND P0, PT, R0, UR5, PT ;  /* 0x0000000500007c0c */ /* 0x000fda000bf05270 */
[----:B------:R-:W-:Y:S05]  /*4440*/  @P0 BRA `(.L_x_85) ;  /* 0x0000000000580947 */ /* 0x000fea0003800000 */
[----:B------:R-:W1:Y:S02]  /*4450*/  LDS R0, [UR8+0x18] ;  /* 0x00001808ff007984 */ /* 0x000e640008000800 */
[----:B-1----:R-:W-:-:S04]  /*4460*/  LOP3.LUT R0, R0, UR4, RZ, 0xc0, !PT ;  /* 0x0000000400007c12 */ /* 0x002fc8000f8ec0ff */
[----:B------:R-:W-:-:S13]  /*4470*/  ISETP.NE.AND P0, PT, R0, UR4, PT ;  /* 0x0000000400007c0c */ /* 0x000fda000bf05270 */
[----:B------:R-:W-:Y:S05]  /*4480*/  @P0 BRA `(.L_x_86) ;  /* 0x00000000003c0947 */ /* 0x000fea0003800000 */
[----:B------:R-:W1:Y:S01]  /*4490*/  S2R R2, SR_LANEID ;  /* 0x0000000000027919 */ /* 0x000e620000000000 */
[----:B------:R-:W-:-:S06]  /*44a0*/  ULOP3.LUT UR5, URZ, UR5, URZ, 0x33, !UPT ;  /* 0x00000005ff057292 */ /* 0x000fcc000f8e33ff */
[----:B------:R-:W-:-:S04]  /*44b0*/  IMAD.U32 R0, RZ, RZ, UR5 ;  /* 0x00000005ff007e24 */ /* 0x000fc8000f8e00ff */
[----:B------:R2:W4:Y:S02]  /*44c0*/  REDUX UR7, R0 ;  /* 0x00000000000773c4 */ /* 0x0005240000000000 */
[----:B------:R1:W-:Y:S01]  /*44d0*/  UTCATOMSWS.AND URZ, UR5 ;  /* 0x0000000500ff79e3 */ /* 0x0003e20008000000 */
[----:B--2---:R-:W-:Y:S01]  /*44e0*/  LOP3.LUT R0, RZ, UR4, RZ, 0x33, !PT ;  /* 0x00000004ff007c12 */ /* 0x004fe2000f8e33ff */
[----:B------:R-:W-:Y:S02]  /*44f0*/  VOTEU.ANY UR4, UPT, PT ;  /* 0x0000000000047886 */ /* 0x000fe400038e0100 */
[----:B------:R-:W-:Y:S02]  /*4500*/  UFLO.U32 UR4, UR4 ;  /* 0x00000004000472bd */ /* 0x000fe400080e0000 */
[----:B------:R-:W2:Y:S04]  /*4510*/  REDUX UR6, R0 ;  /* 0x00000000000673c4 */ /* 0x000ea80000000000 */
[----:B-1----:R-:W-:-:S02]  /*4520*/  ISETP.EQ.U32.AND P0, PT, R2, UR4, PT ;  /* 0x0000000402007c0c */ /* 0x002fc4000bf02070 */
[----:B----4-:R-:W-:-:S11]  /*4530*/  MOV R2, UR7 ;  /* 0x0000000700027c02 */ /* 0x010fd60008000f00 */
[----:B------:R1:W-:Y:S01]  /*4540*/  @P0 ATOMS.AND RZ, [UR8+0x14], R2 ;  /* 0x00001402ffff098c */ /* 0x0003e2000a800008 */
[----:B--2---:R-:W-:-:S05]  /*4550*/  IMAD.U32 R0, RZ, RZ, UR6 ;  /* 0x00000006ff007e24 */ /* 0x004fca000f8e00ff */
[----:B------:R1:W-:Y:S01]  /*4560*/  @P0 ATOMS.AND RZ, [UR8+0x18], R0 ;  /* 0x00001800ffff098c */ /* 0x0003e2000a800008 */
[----:B------:R-:W-:Y:S05]  /*4570*/  BRA `(.L_x_87) ;  /* 0x0000000000147947 */ /* 0x000fea0003800000 */
.L_x_86:
[----:B------:R-:W-:Y:S02]  /*4580*/  MOV R2, 0x45a0 ;  /* 0x000045a000027802 */ /* 0x000fe40000000f00 */
[----:B---3-5:R-:W-:Y:S05]  /*4590*/  CALL.REL.NOINC `($__internal_0_$__cuda_sm10x_tcgen05_guardrail_trap_col_being_dealloced_not_returned_by_alloc) ;  /* 0x0000005800187944 */ /* 0x028fea0003c00000 */
[----:B------:R-:W-:Y:S05]  /*45a0*/  BRA `(.L_x_87) ;  /* 0x0000000000087947 */ /* 0x000fea0003800000 */
.L_x_85:
[----:B------:R-:W-:Y:S02]  /*45b0*/  MOV R2, 0x45d0 ;  /* 0x000045d000027802 */ /* 0x000fe40000000f00 */
[----:B---3-5:R-:W-:Y:S05]  /*45c0*/  CALL.REL.NOINC `($__internal_2_$__cuda_sm10x_tcgen05_guardrail_trap_unallocated_columns_being_dealloced) ;  /* 0x0000005800247944 */ /* 0x028fea0003c00000 */
.L_x_87:
[----:B------:R-:W-:Y:S01]  /*45d0*/  NOP ;  /* 0x0000000000007918 */ /* 0x000fe20000000000 */
[----:B------:R-:W-:Y:S05]  /*45e0*/  EXIT ;  /* 0x000000000000794d */ /* 0x000fea0003800000 */
.L_x_58:
[----:B------:R-:W-:-:S09]  /*45f0*/  UISETP.NE.OR UP0, UPT, UR25, 0x3, !UP3 ;  /* 0x000000031900788c */ /* 0x000fd2000df05670 */
[----:B------:R-:W-:Y:S05]  /*4600*/  BRA.U UP0, `(.L_x_88) ;  /* 0x0000001100b87547 */ /* 0x000fea000b800000 */
[----:B------:R-:W1:Y:S01]  /*4610*/  LDCU UR31, c[0x0][0x370] ;  /* 0x00006e00ff1f77ac */ /* 0x000e620008000800 */
[----:B------:R-:W2:Y:S01]  /*4620*/  LDC.64 R16, c[0x0][0x348] ;  /* 0x0000d200ff107b82 */ /* 0x000ea20000000a00 */
[----:B------:R-:W-:Y:S02]  /*4630*/  HFMA2 R13, -RZ, RZ, 0, 0 ;  /* 0x00000000ff0d7431 */ /* 0x000fe400000001ff */
[----:B------:R-:W-:Y:S01]  /*4640*/  IMAD.MOV.U32 R15, RZ, RZ, 0x1 ;  /* 0x00000001ff0f7424 */ /* 0x000fe200078e00ff */
[----:B------:R-:W1:Y:S01]  /*4650*/  LDCU.128 UR48, c[0x0][0xb10] ;  /* 0x00016200ff3077ac */ /* 0x000e620008000c00 */
[----:B------:R-:W-:Y:S01]  /*4660*/  IMAD.MOV.U32 R14, RZ, RZ, RZ ;  /* 0x000000ffff0e7224 */ /* 0x000fe200078e00ff */
[----:B------:R-:W-:Y:S01]  /*4670*/  MOV R7, 0x1000 ;  /* 0x0000100000077802 */ /* 0x000fe20000000f00 */
[----:B------:R-:W3:Y:S01]  /*4680*/  LDCU UR30, c[0x0][0x374] ;  /* 0x00006e80ff1e77ac */ /* 0x000ee20008000800 */
[----:B------:R-:W4:Y:S01]  /*4690*/  LDC.64 R2, c[0x0][0x888] ;  /* 0x00022200ff027b82 */ /* 0x000f220000000a00 */
[----:B------:R-:W3:Y:S01]  /*46a0*/  LDCU UR15, c[0x0][0xb0c] ;  /* 0x00016180ff0f77ac */ /* 0x000ee20008000800 */
[----:B------:R-:W2:Y:S06]  /*46b0*/  LDCU UR52, c[0x0][0xb20] ;  /* 0x00016400ff3477ac */ /* 0x000eac0008000800 */
[----:B------:R-:W4:Y:S01]  /*46c0*/  LDC.64 R4, c[0x0][0x890] ;  /* 0x00022400ff047b82 */ /* 0x000f220000000a00 */
[----:B------:R-:W2:Y:S01]  /*46d0*/  LDCU UR4, c[0x0][0xb30] ;  /* 0x00016600ff0477ac */ /* 0x000ea20008000800 */
[----:B------:R-:W-:Y:S01]  /*46e0*/  UMOV UR21, 0x400 ;  /* 0x0000040000157882 */ /* 0x000fe20000000000 */
[----:B-1----:R-:W-:-:S02]  /*46f0*/  UIMAD.WIDE.U32 UR6, UR31, UR48, URZ ;  /* 0x000000301f0672a5 */ /* 0x002fc4000f8e00ff */
[----:B---3--:R-:W-:Y:S02]  /*4700*/  UIMAD.WIDE.U32 UR8, UR30, UR51, URZ ;  /* 0x000000331e0872a5 */ /* 0x008fe4000f8e00ff */
[----:B------:R-:W-:Y:S02]  /*4710*/  ULEA UR21, UR47, UR21, 0x18 ;  /* 0x000000152f157291 */ /* 0x000fe4000f8ec0ff */
[----:B------:R-:W-:Y:S02]  /*4720*/  UPLOP3.LUT UP2, UPT, UPT, UPT, UPT, 0x40, 0x4 ;  /* 0x000000000004789c */ /* 0x000fe40003f4e870 */
[----:B------:R-:W-:Y:S01]  /*4730*/  UIADD3 UR37, UPT, UPT, UR21, 0x88, URZ ;  /* 0x0000008815257890 */ /* 0x000fe2000fffe0ff */
[----:B------:R-:W-:Y:S01]  /*4740*/  UMOV UR6, UR7 ;  /* 0x0000000700067c82 */ /* 0x000fe20008000000 */
[----:B------:R-:W-:Y:S01]  /*4750*/  UMOV UR38, UR9 ;  /* 0x0000000900267c82 */ /* 0x000fe20008000000 */
[----:B------:R-:W-:Y:S02]  /*4760*/  UISETP.GE.AND UP0, UPT, UR45, 0x1, UPT ;  /* 0x000000012d00788c */ /* 0x000fe4000bf06270 */
[----:B------:R-:W-:Y:S01]  /*4770*/  UISETP.NE.AND UP4, UPT, UR45, 0x1, UPT ;  /* 0x000000012d00788c */ /* 0x000fe2000bf85270 */
[----:B------:R-:W1:Y:S01]  /*4780*/  LDCU.64 UR22, c[0x0][0xb28] ;  /* 0x00016500ff1677ac */ /* 0x000e620008000a00 */
[----:B------:R-:W-:-:S02]  /*4790*/  UISETP.NE.AND UP6, UPT, UR15, 0x1, UPT ;  /* 0x000000010f00788c */ /* 0x000fc4000bfc5270 */
[----:B------:R-:W-:Y:S02]  /*47a0*/  UISETP.NE.AND UP5, UPT, UR50, 0x1, UPT ;  /* 0x000000013200788c */ /* 0x000fe4000bfa5270 */
[----:B------:R-:W-:Y:S02]  /*47b0*/  UIADD3 UR41, UPT, UPT, UR21, 0x70, URZ ;  /* 0x0000007015297890 */ /* 0x000fe4000fffe0ff */
[----:B------:R-:W-:Y:S02]  /*47c0*/  UIADD3 UR33, UPT, UPT, UR21, 0x78, URZ ;  /* 0x0000007815217890 */ /* 0x000fe4000fffe0ff */
[----:B------:R-:W-:Y:S02]  /*47d0*/  UIADD3 UR25, UPT, UPT, UR21, 0x80, URZ ;  /* 0x0000008015197890 */ /* 0x000fe4000fffe0ff */
[----:B------:R-:W-:Y:S02]  /*47e0*/  UPRMT UR37, UR47, 0x654, UR37 ;  /* 0x000006542f257896 */ /* 0x000fe40008000025 */
[----:B------:R-:W-:-:S02]  /*47f0*/  USHF.R.U32.HI UR39, URZ, UR49, UR6 ;  /* 0x00000031ff277299 */ /* 0x000fc40008011606 */
[----:B--2---:R-:W-:Y:S02]  /*4800*/  USHF.R.U32.HI UR38, URZ, UR52, UR38 ;  /* 0x00000034ff267299 */ /* 0x004fe40008011626 */
[----:B------:R-:W-:-:S11]  /*4810*/  UISETP.NE.AND UP3, UPT, UR4, 0x1, UPT ;  /* 0x000000010400788c */ /* 0x000fd6000bf65270 */
.L_x_99:
[C---:B------:R-:W-:Y:S02]  /*4820*/  LEA R12, R14.reuse, UR21, 0x3 ;  /* 0x000000150e0c7c11 */ /* 0x040fe4000f8e18ff */
[----:B------:R-:W-:Y:S02]  /*4830*/  SHF.L.U32 R0, R13, 0x1f, RZ ;  /* 0x0000001f0d007819 */ /* 0x000fe400000006ff */
[----:B------:R-:W-:Y:S02]  /*4840*/  LEA R8, R14, UR21, 0x4 ;  /* 0x000000150e087c11 */ /* 0x000fe4000f8e20ff */
[----:B--2---:R-:W2:Y:S02]  /*4850*/  SYNCS.PHASECHK.TRANS64.TRYWAIT P0, [R12+URZ+0xc0], R0 ;  /* 0x0000c0000c0075a7 */ /* 0x004ea400080011ff */
[----:B--2---:R-:W-:Y:S05]  /*4860*/  @!P0 BRA `(.L_x_89) ;  /* 0x0000005000148947 */ /* 0x004fea0003800000 */
.L_x_188:
[----:B------:R-:W3:Y:S01]  /*4870*/  LDS.128 R8, [R8+0x150] ;  /* 0x0001500008087984 */ /* 0x000ee20000000c00 */
[----:B------:R-:W-:Y:S01]  /*4880*/  UISETP.GE.AND UP0, UPT, UR45, 0x1, UPT ;  /* 0x000000012d00788c */ /* 0x000fe2000bf06270 */
[----:B------:R-:W-:Y:S01]  /*4890*/  @!PT LDS RZ, [RZ] ;  /* 0x00000000fffff984 */ /* 0x000fe20000000800 */
[----:B------:R-:W-:Y:S01]  /*48a0*/  @!PT LDS RZ, [RZ] ;  /* 0x00000000fffff984 */ /* 0x000fe20000000800 */
[----:B------:R-:W-:Y:S01]  /*48b0*/  @!PT LDS RZ, [RZ] ;  /* 0x00000000fffff984 */ /* 0x000fe20000000800 */
[----:B------:R-:W-:Y:S01]  /*48c0*/  @!PT LDS RZ, [RZ] ;  /* 0x00000000fffff984 */ /* 0x000fe20000000800 */
[----:B------:R1:W-:Y:S06]  /*48d0*/  MEMBAR.ALL.CTA ;  /* 0x0000000000007992 */ /* 0x0003ec0000008000 */
[----:B-1----:R-:W1:Y:S01]  /*48e0*/  FENCE.VIEW.ASYNC.S ;  /* 0x00000000000073c6 */ /* 0x002e620000000000 */
[----:B---3--:R-:W-:Y:S11]  /*48f0*/  LOP3.LUT P0, RZ, R10, 0x1, RZ, 0xc0, !PT ;  /* 0x000000010aff7812 */ /* 0x008ff6000780c0ff */
[----:B------:R-:W-:Y:S02]  /*4900*/  @!UPT UIADD3 URZ, UPT, UPT, URZ, URZ, URZ ;  /* 0x000000fffffff290 */ /* 0x000fe4000fffe0ff */
[----:B-1----:R-:W-:Y:S01]  /*4910*/  VOTEU.ANY UP1, P0 ;  /* 0x0000000000ff7886 */ /* 0x002fe20000020100 */
[----:B------:R-:W-:Y:S11]  /*4920*/  PLOP3.LUT P0, PT, PT, PT, UP1, 0x80, 0x8 ;  /* 0x000000000008781c */ /* 0x000ff60003f0f018 */
[----:B------:R-:W-:Y:S02]  /*4930*/  @!UPT UIADD3 URZ, UPT, UPT, URZ, URZ, URZ ;  /* 0x000000fffffff290 */ /* 0x000fe4000fffe0ff */
[----:B--2---:R-:W-:Y:S02]  /*4940*/  @P0 SHF.R.U32.HI R0, RZ, 0x10, R9 ;  /* 0x00000010ff000819 */ /* 0x004fe40000011609 */
[----:B------:R-:W-:Y:S02]  /*4950*/  @P0 MOV R6, R8 ;  /* 0x0000000800060202 */ /* 0x000fe40000000f00 */
[----:B------:R-:W-:Y:S01]  /*4960*/  @P0 R2UR UR4, R0 ;  /* 0x00000000000402ca */ /* 0x000fe200000e0000 */
[----:B------:R-:W-:Y:S01]  /*4970*/  VIADD R0, R12, 0xd0 ;  /* 0x000000d00c007836 */ /* 0x000fe20000000000 */
[----:B------:R-:W-:Y:S02]  /*4980*/  @P0 LOP3.LUT R8, R9, 0xffff, RZ, 0xc0, !PT ;  /* 0x0000ffff09080812 */ /* 0x000fe400078ec0ff */
[----:B------:R-:W-:Y:S02]  /*4990*/  @P0 R2UR UR6, R6 ;  /* 0x00000000060602ca */ /* 0x000fe400000e0000 */
[----:B------:R-:W-:Y:S02]  /*49a0*/  PRMT R0, RZ, 0x654, R0 ;  /* 0x00000654ff007816 */ /* 0x000fe40000000000 */
[----:B------:R-:W-:Y:S02]  /*49b0*/  @P0 R2UR UR5, R8 ;  /* 0x00000000080502ca */ /* 0x000fe400000e0000 */
[----:B------:R1:W-:Y:S03]  /*49c0*/  SYNCS.ARRIVE.TRANS64.RED.A1T0 RZ, [R0+URZ], RZ ;  /* 0x000000ff00ff79a7 */ /* 0x0003e600081004ff */
[----:B------:R-:W-:Y:S04]  /*49d0*/  @UP1 UMOV UR29, UR4 ;  /* 0x00000004001d1c82 */ /* 0x000fe80008000000 */
[----:B------:R-:W-:Y:S04]  /*49e0*/  @UP1 UMOV UR14, UR6 ;  /* 0x00000006000e1c82 */ /* 0x000fe80008000000 */
[----:B------:R-:W-:Y:S01]  /*49f0*/  @UP1 UMOV UR13, UR5 ;  /* 0x00000005000d1c82 */ /* 0x000fe20008000000 */
[----:B------:R-:W-:Y:S05]  /*4a00*/  BRA.U !UP0, `(.L_x_90) ;  /* 0x0000000108a47547 */ /* 0x000fea000b800000 */
[----:B------:R-:W-:Y:S02]  /*4a10*/  UIMAD.WIDE.U32 UR16, UR13, UR51, URZ ;  /* 0x000000330d1072a5 */ /* 0x000fe4000f8e00ff */
[----:B------:R-:W-:Y:S02]  /*4a20*/  UIMAD.WIDE.U32 UR18, UR14, UR48, URZ ;  /* 0x000000300e1272a5 */ /* 0x000fe4000f8e00ff */
[----:B------:R-:W-:Y:S02]  /*4a30*/  USEL UR4, UR30, UR38, !UP5 ;  /* 0x000000261e047287 */ /* 0x000fe4000e800000 */
[----:B------:R-:W-:Y:S02]  /*4a40*/  USEL UR7, UR31, UR39, !UP6 ;  /* 0x000000271f077287 */ /* 0x000fe4000f000000 */
[----:B------:R-:W-:Y:S02]  /*4a50*/  UIMAD.WIDE.U32 UR8, UR4, UR22, URZ ;  /* 0x00000016040872a5 */ /* 0x000fe4000f8e00ff */
[----:B------:R-:W-:Y:S01]  /*4a60*/  UIMAD.WIDE.U32 UR10, UR7, UR22, URZ ;  /* 0x00000016070a72a5 */ /* 0x000fe2000f8e00ff */
[----:B------:R-:W-:Y:S02]  /*4a70*/  UMOV UR5, UR17 ;  /* 0x0000001100057c82 */ /* 0x000fe40008000000 */
[----:B------:R-:W-:Y:S03]  /*4a80*/  USHF.R.U32.HI UR6, URZ, UR52, UR5 ;  /* 0x00000034ff067299 */ /* 0x000fe60008011605 */
[----:B------:R-:W-:Y:S01]  /*4a90*/  UMOV UR5, UR19 ;  /* 0x0000001300057c82 */ /* 0x000fe20008000000 */
[----:B------:R-:W-:Y:S02]  /*4aa0*/  USEL UR6, UR13, UR6, !UP5 ;  /* 0x000000060d067287 */ /* 0x000fe4000e800000 */
[----:B------:R-:W-:Y:S03]  /*4ab0*/  USHF.R.U32.HI UR12, URZ, UR49, UR5 ;  /* 0x00000031ff0c7299 */ /* 0x000fe60008011605 */
[----:B------:R-:W-:Y:S02]  /*4ac0*/  UMOV UR5, UR9 ;  /* 0x0000000900057c82 */ /* 0x000fe40008000000 */
[----:B------:R-:W-:Y:S03]  /*4ad0*/  @UP4 USHF.R.U32.HI UR4, URZ, UR23, UR5 ;  /* 0x00000017ff044299 */ /* 0x000fe60008011605 */
[----:B------:R-:W-:Y:S01]  /*4ae0*/  UMOV UR5, UR11 ;  /* 0x0000000b00057c82 */ /* 0x000fe20008000000 */
[----:B------:R-:W-:Y:S02]  /*4af0*/  UIMAD UR4, UR45, UR4, URZ ;  /* 0x000000042d0472a4 */ /* 0x000fe4000f8e02ff */
[----:B------:R-:W-:Y:S02]  /*4b00*/  @UP4 USHF.R.U32.HI UR7, URZ, UR23, UR5 ;  /* 0x00000017ff074299 */ /* 0x000fe40008011605 */
[----:B------:R-:W-:Y:S02]  /*4b10*/  UIMAD.WIDE.U32 UR10, UR6, UR22, URZ ;  /* 0x00000016060a72a5 */ /* 0x000fe4000f8e00ff */
[----:B------:R-:W-:Y:S02]  /*4b20*/  USEL UR5, UR14, UR12, !UP6 ;  /* 0x0000000c0e057287 */ /* 0x000fe4000f000000 */
[----:B------:R-:W-:Y:S02]  /*4b30*/  UIMAD UR8, UR45, UR7, URZ ;  /* 0x000000072d0872a4 */ /* 0x000fe4000f8e02ff */
[----:B------:R-:W-:Y:S03]  /*4b40*/  UISETP.GE.AND UP0, UPT, UR6, UR4, UPT ;  /* 0x000000040600728c */ /* 0x000fe6000bf06270 */
[----:B------:R-:W-:Y:S01]  /*4b50*/  UMOV UR4, UR11 ;  /* 0x0000000b00047c82 */ /* 0x000fe20008000000 */
[----:B------:R-:W-:Y:S02]  /*4b60*/  UISETP.GE.OR UP0, UPT, UR5, UR8, UP0 ;  /* 0x000000080500728c */ /* 0x000fe40008706670 */
[----:B------:R-:W-:Y:S02]  /*4b70*/  USHF.R.U32.HI UR4, URZ, UR23, UR4 ;  /* 0x00000017ff047299 */ /* 0x000fe40008011604 */
[----:B------:R-:W-:Y:S02]  /*4b80*/  UIMAD.WIDE.U32 UR8, UR5, UR22, URZ ;  /* 0x00000016050872a5 */ /* 0x000fe4000f8e00ff */
[----:B------:R-:W-:Y:S04]  /*4b90*/  USEL UR10, UR6, UR4, !UP4 ;  /* 0x00000004060a7287 */ /* 0x000fe8000e000000 */
[----:B------:R-:W-:Y:S01]  /*4ba0*/  UIADD3 UR11, UPT, UPT, -UR10, URZ, URZ ;  /* 0x000000ff0a0b7290 */ /* 0x000fe2000fffe1ff */
[----:B------:R-:W-:Y:S02]  /*4bb0*/  @!UP0 UMOV UR4, UR9 ;  /* 0x0000000900048c82 */ /* 0x000fe40008000000 */
[----:B------:R-:W-:Y:S02]  /*4bc0*/  @!UP0 USHF.R.U32.HI UR4, URZ, UR23, UR4 ;  /* 0x00000017ff048299 */ /* 0x000fe40008011604 */
[----:B------:R-:W-:Y:S02]  /*4bd0*/  UIMAD UR8, UR45, UR11, UR6 ;  /* 0x0000000b2d0872a4 */ /* 0x000fe4000f8e0206 */
[----:B------:R-:W-:Y:S04]  /*4be0*/  @!UP0 USEL UR4, UR5, UR4, !UP4 ;  /* 0x0000000405048287 */ /* 0x000fe8000e000000 */
[----:B------:R-:W-:Y:S02]  /*4bf0*/  @!UP0 UIMAD UR7, UR7, UR8, UR4 ;  /* 0x00000008070782a4 */ /* 0x000fe4000f8e0204 */
[----:B------:R-:W-:Y:S02]  /*4c00*/  @!UP0 UIADD3 UR9, UPT, UPT, UR10, -UR4, URZ ;  /* 0x800000040a098290 */ /* 0x000fe4000fffe0ff */
[----:B------:R-:W-:Y:S02]  /*4c10*/  UIADD3 UR8, UPT, UPT, -UR6, URZ, URZ ;  /* 0x000000ff06087290 */ /* 0x000fe4000fffe1ff */
[----:B------:R-:W-:Y:S02]  /*4c20*/  UIADD3 UR4, UPT, UPT, -UR5, URZ, URZ ;  /* 0x000000ff05047290 */ /* 0x000fe4000fffe1ff */
[----:B------:R-:W-:Y:S03]  /*4c30*/  @!UP0 UIMAD UR6, UR9, UR45, UR5 ;  /* 0x0000002d090682a4 */ /* 0x000fe6000f8e0205 */
[----:B------:R-:W-:Y:S01]  /*4c40*/  @!UP0 UMOV UR5, UR7 ;  /* 0x0000000700058c82 */ /* 0x000fe20008000000 */
[----:B------:R-:W-:Y:S02]  /*4c50*/  UIMAD UR7, UR15, UR4, UR14 ;  /* 0x000000040f0772a4 */ /* 0x000fe4000f8e020e */
[----:B------:R-:W-:Y:S02]  /*4c60*/  UIMAD UR4, UR50, UR8, UR13 ;  /* 0x00000008320472a4 */ /* 0x000fe4000f8e020d */
[----:B------:R-:W-:Y:S02]  /*4c70*/  UIMAD UR14, UR5, UR15, UR7 ;  /* 0x0000000f050e72a4 */ /* 0x000fe4000f8e0207 */
[----:B------:R-:W-:Y:S11]  /*4c80*/  UIMAD UR13, UR6, UR50, UR4 ;  /* 0x00000032060d72a4 */ /* 0x000ff6000f8e0204 */
[----:B------:R-:W-:Y:S01]  /*4c90*/  @!UPT UIADD3 URZ, UPT, UPT, URZ, URZ, URZ ;  /* 0x000000fffffff290 */ /* 0x000fe2000fffe0ff */
.L_x_90:
[----:B------:R-:W2:Y:S01]  /*4ca0*/  @!UP3 LDCU.128 UR8, c[0x0][0xb10] ;  /* 0x00016200ff08b7ac */ /* 0x000ea20008000c00 */
[C---:B----4-:R-:W-:Y:S02]  /*4cb0*/  ISETP.NE.U32.AND P1, PT, R4.reuse, RZ, PT ;  /* 0x000000ff0400720c */ /* 0x050fe40003f25070 */
[----:B------:R-:W-:Y:S02]  /*4cc0*/  ISETP.NE.U32.AND P0, PT, R4, RZ, PT ;  /* 0x000000ff0400720c */ /* 0x000fe40003f05070 */
[C---:B------:R-:W-:Y:S02]  /*4cd0*/  ISETP.NE.AND.EX P1, PT, R5.reuse, RZ, PT, P1 ;  /* 0x000000ff0500720c */ /* 0x040fe40003f25310 */
[----:B------:R-:W-:Y:S01]  /*4ce0*/  ISETP.NE.AND.EX P0, PT, R5, RZ, PT, P0 ;  /* 0x000000ff0500720c */ /* 0x000fe20003f05300 */
[----:B------:R-:W3:Y:S01]  /*4cf0*/  @!UP3 LDCU UR5, c[0x0][0xb0c] ;  /* 0x00016180ff05b7ac */ /* 0x000ee20008000800 */
[----:B------:R-:W-:Y:S01]  /*4d00*/  SHF.L.U32 R9, R15, 0x1f, RZ ;  /* 0x0000001f0f097819 */ /* 0x000fe200000006ff */
[----:B------:R-:W-:Y:S02]  /*4d10*/  USHF.L.U32 UR42, UR24, 0x7, URZ ;  /* 0x00000007182a7899 */ /* 0x000fe400080006ff */
[----:B------:R-:W-:Y:S02]  /*4d20*/  USHF.L.U32 UR43, UR20, 0x6, URZ ;  /* 0x00000006142b7899 */ /* 0x000fe400080006ff */
[----:B--2---:R-:W-:Y:S07]  /*4d30*/  UIMAD.WIDE.U32 UR6, UR14, UR8, URZ ;  /* 0x000000080e0672a5 */ /* 0x004fee000f8e00ff */
[----:B------:R-:W-:Y:S01]  /*4d40*/  @!UP3 UMOV UR4, UR7 ;  /* 0x000000070004bc82 */ /* 0x000fe20008000000 */
[----:B---3--:R-:W-:Y:S02]  /*4d50*/  @!UP3 UISETP.NE.AND UP0, UPT, UR5, 0x1, UPT ;  /* 0x000000010500b88c */ /* 0x008fe4000bf05270 */
[----:B------:R-:W-:Y:S02]  /*4d60*/  @!UP3 USHF.R.U32.HI UR4, URZ, UR9, UR4 ;  /* 0x00000009ff04b299 */ /* 0x000fe40008011604 */
[----:B------:R-:W-:Y:S02]  /*4d70*/  UIMAD.WIDE.U32 UR6, UR13, UR11, URZ ;  /* 0x0000000b0d0672a5 */ /* 0x000fe4000f8e00ff */
[----:B------:R-:W-:Y:S02]  /*4d80*/  @!UP3 USEL UR8, UR14, UR4, !UP0 ;  /* 0x000000040e08b287 */ /* 0x000fe4000c000000 */
[----:B------:R-:W-:Y:S03]  /*4d90*/  @!UP3 UISETP.NE.AND UP0, UPT, UR10, 0x1, UPT ;  /* 0x000000010a00b88c */ /* 0x000fe6000bf05270 */
[----:B------:R-:W-:Y:S02]  /*4da0*/  @!UP3 UMOV UR6, UR7 ;  /* 0x000000070006bc82 */ /* 0x000fe40008000000 */
[----:B------:R-:W2:Y:S02]  /*4db0*/  @!UP3 LDCU UR4, c[0x0][0xb20] ;  /* 0x00016400ff04b7ac */ /* 0x000ea40008000800 */
[----:B--2---:R-:W-:Y:S04]  /*4dc0*/  @!UP3 USHF.R.U32.HI UR6, URZ, UR4, UR6 ;  /* 0x00000004ff06b299 */ /* 0x004fe80008011606 */
[----:B------:R-:W-:Y:S04]  /*4dd0*/  @!UP3 USEL UR6, UR13, UR6, !UP0 ;  /* 0x000000060d06b287 */ /* 0x000fe8000c000000 */
[----:B------:R-:W-:Y:S02]  /*4de0*/  @!UP3 UIADD3 UR4, UPT, UPT, -UR8, UR6, URZ ;  /* 0x000000060804b290 */ /* 0x000fe4000fffe1ff */
[----:B------:R-:W-:Y:S02]  /*4df0*/  @!UP3 UIADD3 UR6, UPT, UPT, UR8, -UR6, URZ ;  /* 0x800000060806b290 */ /* 0x000fe4000fffe0ff */
[----:B------:R-:W-:Y:S02]  /*4e00*/  @!UP3 UIMAD UR14, UR4, UR5, UR14 ;  /* 0x00000005040eb2a4 */ /* 0x000fe4000f8e020e */
[----:B------:R-:W-:Y:S01]  /*4e10*/  @!UP3 UIMAD UR13, UR6, UR10, UR13 ;  /* 0x0000000a060db2a4 */ /* 0x000fe2000f8e020d */
[----:B------:R-:W-:Y:S11]  /*4e20*/  BRA.U UP2, `(.L_x_91) ;  /* 0x0000000102107547 */ /* 0x000ff6000b800000 */
[----:B------:R-:W-:Y:S04]  /*4e30*/  MOV R6, UR46 ;  /* 0x0000002e00067c02 */ /* 0x000fe80008000f00 */
[----:B------:R-:W-:Y:S04]  /*4e40*/  SHF.L.U32 R6, R6, 0x1f, RZ ;  /* 0x0000001f06067819 */ /* 0x000fe800000006ff */
[----:B------:R-:W2:Y:S02]  /*4e50*/  SYNCS.PHASECHK.TRANS64.TRYWAIT P2, [UR21+0xb8], R6 ;  /* 0x0000b806ff0075a7 */ /* 0x000ea40008041115 */
[----:B--2---:R-:W-:Y:S05]  /*4e60*/  @!P2 BRA `(.L_x_92) ;  /* 0x0000004800a8a947 */ /* 0x004fea0003800000 */
.L_x_91:
[----:B------:R-:W-:Y:S05]  /*4e70*/  @!P1 BRA `(.L_x_93) ;  /* 0x0000000000309947 */ /* 0x000fea0003800000 */
[----:B------:R-:W-:Y:S01]  /*4e80*/  ISETP.NE.U32.AND P1, PT, R2, RZ, PT ;  /* 0x000000ff0200720c */ /* 0x000fe20003f25070 */
[----:B------:R-:W2:Y:S01]  /*4e90*/  LDCU.64 UR4, c[0x0][0x358] ;  /* 0x00006b00ff0477ac */ /* 0x000ea20008000a00 */
[----:B------:R-:W-:Y:S02]  /*4ea0*/  IMAD.MOV.U32 R46, RZ, RZ, 0x1 ;  /* 0x00000001ff2e7424 */ /* 0x000fe400078e00ff */
[----:B------:R-:W-:Y:S11]  /*4eb0*/  ISETP.NE.AND.EX P1, PT, R3, RZ, PT, P1 ;  /* 0x000000ff0300720c */ /* 0x000ff60003f25310 */
[----:B------:R-:W-:Y:S02]  /*4ec0*/  @!UPT UIADD3 URZ, UPT, UPT, URZ, URZ, URZ ;  /* 0x000000fffffff290 */ /* 0x000fe4000fffe0ff */
[----:B------:R-:W3:Y:S01]  /*4ed0*/  @P1 LDC.64 R10, c[0x0][0x888] ;  /* 0x00022200ff0a1b82 */ /* 0x000ee20000000a00 */
[----:B-1----:R-:W-:Y:S04]  /*4ee0*/  @P1 IMAD R0, R4, UR36, RZ ;  /* 0x0000002404001c24 */ /* 0x002fe8000f8e02ff */
[----:B---3--:R-:W-:Y:S04]  /*4ef0*/  @P1 IMAD.WIDE R10, R0, 0x4, R10 ;  /* 0x00000004000a1825 */ /* 0x008fe800078e020a */
[----:B------:R-:W-:Y:S01]  /*4f00*/  HFMA2 R0, -RZ, RZ, 0, 5.9604644775390625e-08 ;  /* 0x00000001ff007431 */ /* 0x000fe200000001ff */
[----:B--2--5:R2:W5:Y:S04]  /*4f10*/  @P1 LDG.E R27, desc[UR4][R10.64] ;  /* 0x000000040a1b1981 */ /* 0x024568000c1e1900 */
[----:B------:R-:W-:Y:S01]  /*4f20*/  @!P1 PRMT R46, R0, 0x7610, R46 ;  /* 0x00007610002e9816 */ /* 0x000fe2000000002e */
[----:B--2---:R-:W3:Y:S06]  /*4f30*/  @!P1 LDC R27, c[0x0][0x880] ;  /* 0x00022000ff1b9b82 */ /* 0x004eec0000000800 */
.L_x_93:
[----:B---3-5:R-:W-:Y:S01]  /*4f40*/  @!P0 FSETP.EQ.AND P1, PT, R27, RZ, PT ;  /* 0x000000ff1b00820b */ /* 0x028fe20003f22000 */
[----:B------:R-:W-:Y:S01]  /*4f50*/  @!UPT UIADD3 URZ, UPT, UPT, URZ, URZ, URZ ;  /* 0x000000fffffff290 */ /* 0x000fe2000fffe0ff */
[----:B------:R-:W-:Y:S11]  /*4f60*/  @!P0 BRA `(.L_x_94) ;  /* 0x0000000000188947 */ /* 0x000ff60003800000 */
[----:B------:R-:W-:Y:S02]  /*4f70*/  LOP3.LUT P0, RZ, R46, 0xff, RZ, 0xc0, !PT ;  /* 0x000000ff2eff7812 */ /* 0x000fe4000780c0ff */
[----:B------:R-:W-:Y:S04]  /*4f80*/  ISETP.NE.U32.AND P1, PT, R2, RZ, PT ;  /* 0x000000ff0200720c */ /* 0x000fe80003f25070 */
[----:B------:R-:W-:Y:S04]  /*4f90*/  ISETP.NE.AND.EX P1, PT, R3, RZ, PT, P1 ;  /* 0x000000ff0300720c */ /* 0x000fe80003f25310 */
[----:B------:R-:W-:Y:S03]  /*4fa0*/  PLOP3.LUT P1, PT, P1, PT, PT, 0x8, 0x80 ;  /* 0x000000000080781c */ /* 0x000fe60000f2e170 */
[----:B------:R-:W-:Y:S11]  /*4fb0*/  @P0 FSETP.EQ.AND P1, PT, R27, RZ, PT ;  /* 0x000000ff1b00020b */ /* 0x000ff60003f22000 */
[----:B------:R-:W-:Y:S02]  /*4fc0*/  @!UPT UIADD3 URZ, UPT, UPT, URZ, URZ, URZ ;  /* 0x000000fffffff290 */ /* 0x000fe4000fffe0ff */
.L_x_94:
[----:B------:R-:W2:Y:S01]  /*4fd0*/  SYNCS.PHASECHK.TRANS64.TRYWAIT P2, [UR21+0x90], R9 ;  /* 0x00009009ff0075a7 */ /* 0x000ea20008041115 */
[----:B------:R-:W-:Y:S04]  /*4fe0*/  ELECT P0, URZ, PT ;  /* 0x0000000000ff782f */ /* 0x000fe80003800000 */
[----:B------:R-:W-:Y:S11]  /*4ff0*/  PLOP3.LUT P1, PT, P1, P0, PT, 0xf2, 0x2f ;  /* 0x00000000002f781c */ /* 0x000ff60000f21e72 */
[----:B------:R-:W-:Y:S02]  /*5000*/  @!UPT UIADD3 URZ, UPT, UPT, URZ, URZ, URZ ;  /* 0x000000fffffff290 */ /* 0x000fe4000fffe0ff */
[----:B------:R-:W-:Y:S05]  /*5010*/  @!P1 IADD3 R8, P0, PT, R16, 0x580, RZ ;  /* 0x0000058010089810 */ /* 0x000fea0007f1e0ff */
[----:B-1----:R-:W-:Y:S01]  /*5020*/  @!P1 IMAD.X R6, RZ, RZ, R17, P0 ;  /* 0x000000ffff069224 */ /* 0x002fe200000e0611 */
[----:B--2---:R-:W-:Y:S07]  /*5030*/  @!P2 BRA `(.L_x_95) ;  /* 0x00000048004ca947 */ /* 0x004fee0003800000 */
.L_x_191:
[----:B------:R-:W-:Y:S01]  /*5040*/  @!P1 R2UR UR5, R8 ;  /* 0x00000000080592ca */ /* 0x000fe200000e0000 */
[----:B------:R-:W-:Y:S01]  /*5050*/  VOTEU.ALL UP0, P1 ;  /* 0x0000000000ff7886 */ /* 0x000fe20000800000 */
[----:B------:R-:W-:Y:S01]  /*5060*/  @!P1 R2UR UR4, R6 ;  /* 0x00000000060492ca */ /* 0x000fe200000e0000 */
[----:B------:R-:W-:Y:S01]  /*5070*/  UMOV UR16, 0x0 ;  /* 0x0000000000107882 */ /* 0x000fe20000000000 */
[----:B------:R-:W-:Y:S01]  /*5080*/  UMOV UR17, 0x10000000 ;  /* 0x1000000000117882 */ /* 0x000fe20000000000 */
[----:B------:R-:W-:Y:S01]  /*5090*/  UMOV UR44, UR36 ;  /* 0x00000024002c7c82 */ /* 0x000fe20008000000 */
[----:B------:R-:W-:Y:S01]  /*50a0*/  @!UP0 UIADD3 UR40, UPT, UPT, UR21, 0x200, URZ ;  /* 0x0000020015288890 */ /* 0x000fe2000fffe0ff */
[----:B-1----:R-:W-:Y:S01]  /*50b0*/  @!P1 IMAD.MOV.U32 R0, RZ, RZ, 0x1000 ;  /* 0x00001000ff009424 */ /* 0x002fe200078e00ff */
[----:B------:R-:W-:Y:S01]  /*50c0*/  @!UP0 UIADD3 UR10, UPT, UPT, UR42, 0x40, URZ ;  /* 0x000000402a0a8890 */ /* 0x000fe2000fffe0ff */
[----:B------:R-:W-:Y:S01]  /*50d0*/  @!P1 IADD3 R8, P0, PT, R16, 0x580, RZ ;  /* 0x0000058010089810 */ /* 0x000fe20007f1e0ff */
[----:B------:R-:W-:Y:S01]  /*50e0*/  @!UP0 UIADD3 UR8, UPT, UPT, UR21, 0xa00, URZ ;  /* 0x00000a0015088890 */ /* 0x000fe2000fffe0ff */
[----:B------:R-:W-:Y:S02]  /*50f0*/  VOTEU.ALL UP0, P1 ;  /* 0x0000000000ff7886 */ /* 0x000fe40000800000 */
[----:B------:R-:W-:Y:S01]  /*5100*/  IMAD.U32 R10, RZ, RZ, UR5 ;  /* 0x00000005ff0a7e24 */ /* 0x000fe2000f8e00ff */
[----:B------:R-:W-:Y:S01]  /*5110*/  UMOV UR9, UR41 ;  /* 0x0000002900097c82 */ /* 0x000fe20008000000 */
[----:B------:R-:W-:Y:S01]  /*5120*/  IMAD.U32 R11, RZ, RZ, UR4 ;  /* 0x00000004ff0b7e24 */ /* 0x000fe2000f8e00ff */
[----:B------:R-:W-:Y:S01]  /*5130*/  UMOV UR11, UR43 ;  /* 0x0000002b000b7c82 */ /* 0x000fe20008000000 */
[----:B------:R-:W-:Y:S01]  /*5140*/  UMOV UR12, UR36 ;  /* 0x00000024000c7c82 */ /* 0x000fe20008000000 */
[----:B------:R-:W-:Y:S01]  /*5150*/  @!P1 R2UR UR4, R10 ;  /* 0x000000000a0492ca */ /* 0x000fe200000e0000 */
[----:B------:R-:W-:Y:S01]  /*5160*/  UPRMT UR6, UR47, 0x654, UR41 ;  /* 0x000006542f067896 */ /* 0x000fe20008000029 */
[----:B------:R-:W-:Y:S01]  /*5170*/  @!P1 R2UR UR5, R11 ;  /* 0x000000000b0592ca */ /* 0x000fe200000e0000 */
[----:B------:R-:W-:Y:S11]  /*5180*/  @!P1 IMAD.X R6, RZ, RZ, R17, P0 ;  /* 0x000000ffff069224 */ /* 0x000ff600000e0611 */
[----:B------:R-:W-:Y:S01]  /*5190*/  @!UPT UIADD3 URZ, UPT, UPT, URZ, URZ, URZ ;  /* 0x000000fffffff290 */ /* 0x000fe2000fffe0ff */
[----:B------:R1:W-:Y:S01]  /*51a0*/  @!UP0 UTMALDG.3D [UR40], [UR4], desc[UR16] ;  /* 0x00001028040085b4 */ /* 0x0003e20008011000 */
[----:B------:R-:W-:Y:S05]  /*51b0*/  VOTEU.ALL UP0, P1 ;  /* 0x0000000000ff7886 */ /* 0x000fea0000800000 */
[----:B------:R1:W-:Y:S01]  /*51c0*/  @!UP0 UTMALDG.3D [UR8], [UR4], desc[UR16] ;  /* 0x00001008040085b4 */ /* 0x0003e20008011000 */
[----:B------:R1:W-:Y:S01]  /*51d0*/  @!P1 SYNCS.ARRIVE.TRANS64.RED.A0TR RZ, [UR21+0x70], R0 ;  /* 0x00007000ffff99a7 */ /* 0x0003e20008300415 */
[----:B------:R-:W-:Y:S01]  /*51e0*/  SYNCS.ARRIVE.TRANS64.RED.A1T0 RZ, [UR6], RZ ;  /* 0x000000ffffff79a7 */ /* 0x000fe20008100406 */
[----:B------:R-:W2:Y:S02]  /*51f0*/  SYNCS.PHASECHK.TRANS64.TRYWAIT P2, [UR21+0x98], R9 ;  /* 0x00009809ff0075a7 */ /* 0x000ea40008041115 */
[----:B-12---:R-:W-:Y:S05]  /*5200*/  @!P2 BRA `(.L_x_96) ;  /* 0x0000004400f0a947 */ /* 0x006fea0003800000 */
.L_x_193:
        /* <DEDUP_REMOVED lines=10> */
[----:B------:R-:W-:Y:S02]  /*52b0*/  @!UP0 UIADD3 UR10, UPT, UPT, UR42, 0x50, URZ ;  /* 0x000000502a0a8890 */ /* 0x000fe4000fffe0ff */
[----:B------:R-:W-:Y:S01]  /*52c0*/  @!UP0 UIADD3 UR8, UPT, UPT, UR21, 0x1a00, URZ ;  /* 0x00001a0015088890 */ /* 0x000fe2000fffe0ff */
[----:B------:R-:W-:Y:S01]  /*52d0*/  IMAD.U32 R10, RZ, RZ, UR5 ;  /* 0x00000005ff0a7e24 */ /* 0x000fe2000f8e00ff */
[----:B------:R-:W-:Y:S01]  /*52e0*/  VOTEU.ALL UP0, P1 ;  /* 0x0000000000ff7886 */ /* 0x000fe20000800000 */
[----:B------:R-:W-:Y:S01]  /*52f0*/  IMAD.U32 R11, RZ, RZ, UR4 ;  /* 0x00000004ff0b7e24 */ /* 0x000fe2000f8e00ff */
[----:B------:R-:W-:Y:S01]  /*5300*/  UMOV UR9, UR33 ;  /* 0x0000002100097c82 */ /* 0x000fe20008000000 */
[----:B------:R-:W-:Y:S01]  /*5310*/  UMOV UR11, UR43 ;  /* 0x0000002b000b7c82 */ /* 0x000fe20008000000 */
[----:B------:R-:W-:Y:S01]  /*5320*/  @!P1 R2UR UR4, R10 ;  /* 0x000000000a0492ca */ /* 0x000fe200000e0000 */
[----:B------:R-:W-:Y:S01]  /*5330*/  UMOV UR12, UR36 ;  /* 0x00000024000c7c82 */ /* 0x000fe20008000000 */
[----:B------:R-:W-:Y:S01]  /*5340*/  @!P1 R2UR UR5, R11 ;  /* 0x000000000b0592ca */ /* 0x000fe200000e0000 */
[----:B------:R-:W-:Y:S01]  /*5350*/  UPRMT UR6, UR47, 0x654, UR33 ;  /* 0x000006542f067896 */ /* 0x000fe20008000021 */
[----:B------:R-:W-:Y:S11]  /*5360*/  @!P1 IMAD.X R6, RZ, RZ, R17, P0 ;  /* 0x000000ffff069224 */ /* 0x000ff600000e0611 */
[----:B------:R1:W-:Y:S01]  /*5370*/  @!UP0 UTMALDG.3D [UR32], [UR4], desc[UR16] ;  /* 0x00001020040085b4 */ /* 0x0003e20008011000 */
[----:B------:R-:W-:Y:S05]  /*5380*/  VOTEU.ALL UP0, P1 ;  /* 0x0000000000ff7886 */ /* 0x000fea0000800000 */
[----:B------:R1:W-:Y:S01]  /*5390*/  @!UP0 UTMALDG.3D [UR8], [UR4], desc[UR16] ;  /* 0x00001008040085b4 */ /* 0x0003e20008011000 */
[----:B------:R1:W-:Y:S01]  /*53a0*/  @!P1 SYNCS.ARRIVE.TRANS64.RED.A0TR RZ, [UR21+0x78], R0 ;  /* 0x00007800ffff99a7 */ /* 0x0003e20008300415 */
[----:B------:R-:W-:Y:S01]  /*53b0*/  SYNCS.ARRIVE.TRANS64.RED.A1T0 RZ, [UR6], RZ ;  /* 0x000000ffffff79a7 */ /* 0x000fe20008100406 */
[----:B------:R-:W2:Y:S02]  /*53c0*/  SYNCS.PHASECHK.TRANS64.TRYWAIT P2, [UR21+0xa0], R9 ;  /* 0x0000a009ff0075a7 */ /* 0x000ea40008041115 */
[----:B-12---:R-:W-:Y:S05]  /*53d0*/  @!P2 BRA `(.L_x_97) ;  /* 0x000000440094a947 */ /* 0x006fea0003800000 */
.L_x_195:
        /* <DEDUP_REMOVED lines=9> */
[----:B------:R-:W-:Y:S01]  /*5470*/  VIADD R14, R14, 0x1 ;  /* 0x000000010e0e7836 */ /* 0x000fe20000000000 */
        /* <DEDUP_REMOVED lines=10> */
[----:B------:R-:W-:Y:S01]  /*5520*/  UMOV UR12, UR36 ;  /* 0x00000024000c7c82 */ /* 0x000fe20008000000 */
[----:B------:R-:W-:Y:S11]  /*5530*/  UPRMT UR6, UR47, 0x654, UR25 ;  /* 0x000006542f067896 */ /* 0x000ff60008000019 */
[----:B------:R1:W-:Y:S01]  /*5540*/  @!UP0 UTMALDG.3D [UR24], [UR4], desc[UR16] ;  /* 0x00001018040085b4 */ /* 0x0003e20008011000 */
[----:B------:R-:W-:Y:S05]  /*5550*/  VOTEU.ALL UP0, P1 ;  /* 0x0000000000ff7886 */ /* 0x000fea0000800000 */
[----:B------:R1:W-:Y:S01]  /*5560*/  @!UP0 UTMALDG.3D [UR8], [UR4], desc[UR16] ;  /* 0x00001008040085b4 */ /* 0x0003e20008011000 */
[----:B------:R1:W-:Y:S01]  /*5570*/  @!P1 SYNCS.ARRIVE.TRANS64.RED.A0TR RZ, [UR21+0x80], R0 ;  /* 0x00008000ffff99a7 */ /* 0x0003e20008300415 */
[----:B------:R-:W-:Y:S01]  /*5580*/  SYNCS.ARRIVE.TRANS64.RED.A1T0 RZ, [UR6], RZ ;  /* 0x000000ffffff79a7 */ /* 0x000fe20008100406 */
[----:B------:R-:W2:Y:S02]  /*5590*/  SYNCS.PHASECHK.TRANS64.TRYWAIT P0, [UR21+0xa8], R9 ;  /* 0x0000a809ff0075a7 */ /* 0x000ea40008001115 */
[----:B-12---:R-:W-:Y:S05]  /*55a0*/  @!P0 BRA `(.L_x_98) ;  /* 0x0000004400388947 */ /* 0x006fea0003800000 */
.L_x_197:
[----:B------:R-:W-:Y:S01]  /*55b0*/  UIADD3 UR24, UPT, UPT, UR13, UR63, URZ ;  /* 0x0000003f0d187290 */ /* 0x000fe2000fffe0ff */
[----:B------:R-:W-:Y:S01]  /*55c0*/  @!P1 IADD3 R6, P0, PT, R16, 0x580, RZ ;  /* 0x0000058010069810 */ /* 0x000fe20007f1e0ff */
[----:B------:R-:W-:Y:S01]  /*55d0*/  UPLOP3.LUT UP2, UPT, UPT, UPT, UPT, 0x80, 0x8 ;  /* 0x000000000008789c */ /* 0x000fe20003f4f070 */
[----:B------:R-:W-:Y:S01]  /*55e0*/  R2UR UR26, R50 ;  /* 0x00000000321a72ca */ /* 0x000fe200000e0000 */
[----:B------:R-:W-:Y:S01]  /*55f0*/  VOTEU.ALL UP0, P1 ;  /* 0x0000000000ff7886 */ /* 0x000fe20000800000 */
[----:B------:R-:W-:Y:S01]  /*5600*/  @!P1 R2UR UR5, R6 ;  /* 0x00000000060592ca */ /* 0x000fe200000e0000 */
[----:B-1----:R-:W-:Y:S01]  /*5610*/  @!P1 IMAD.X R0, RZ, RZ, R17, P0 ;  /* 0x000000ffff009224 */ /* 0x002fe200000e0611 */
[----:B------:R-:W-:Y:S01]  /*5620*/  UMOV UR6, 0x0 ;  /* 0x0000000000067882 */ /* 0x000fe20000000000 */
[----:B------:R-:W-:Y:S01]  /*5630*/  UMOV UR7, 0x10000000 ;  /* 0x1000000000077882 */ /* 0x000fe20000000000 */
[----:B------:R-:W-:Y:S01]  /*5640*/  @!UP0 UIADD3 UR18, UPT, UPT, UR42, 0x30, URZ ;  /* 0x000000302a128890 */ /* 0x000fe2000fffe0ff */
[----:B------:R-:W-:Y:S01]  /*5650*/  ISETP.NE.AND P0, PT, R14, 0x2, PT ;  /* 0x000000020e00780c */ /* 0x000fe20003f05270 */
[----:B------:R-:W-:Y:S01]  /*5660*/  @!UP0 UIADD3 UR16, UPT, UPT, UR21, 0x3200, URZ ;  /* 0x0000320015108890 */ /* 0x000fe2000fffe0ff */
[----:B------:R-:W-:Y:S01]  /*5670*/  @!P1 R2UR UR4, R0 ;  /* 0x00000000000492ca */ /* 0x000fe200000e0000 */
[----:B------:R-:W-:Y:S01]  /*5680*/  @!UP0 UIADD3 UR17, UPT, UPT, UR21, 0x88, URZ ;  /* 0x0000008815118890 */ /* 0x000fe2000fffe0ff */
[----:B------:R-:W-:Y:S01]  /*5690*/  SEL R0, RZ, 0x1, P0 ;  /* 0x00000001ff007807 */ /* 0x000fe20000000000 */
[----:B------:R-:W-:Y:S01]  /*56a0*/  @!UP0 UIADD3 UR10, UPT, UPT, UR42, 0x70, URZ ;  /* 0x000000702a0a8890 */ /* 0x000fe2000fffe0ff */
[----:B------:R-:W-:Y:S01]  /*56b0*/  LOP3.LUT R15, R15, 0x1, RZ, 0x3c, !PT ;  /* 0x000000010f0f7812 */ /* 0x000fe200078e3cff */
[----:B------:R-:W-:Y:S01]  /*56c0*/  @!UP0 UIADD3 UR8, UPT, UPT, UR21, 0x3a00, URZ ;  /* 0x00003a0015088890 */ /* 0x000fe2000fffe0ff */
[----:B------:R-:W-:Y:S01]  /*56d0*/  IMAD.U32 R8, RZ, RZ, UR5 ;  /* 0x00000005ff087e24 */ /* 0x000fe2000f8e00ff */
[----:B------:R-:W-:Y:S01]  /*56e0*/  VOTEU.ALL UP0, P1 ;  /* 0x0000000000ff7886 */ /* 0x000fe20000800000 */
[----:B------:R-:W-:Y:S01]  /*56f0*/  UMOV UR19, UR43 ;  /* 0x0000002b00137c82 */ /* 0x000fe20008000000 */
[----:B------:R-:W-:Y:S01]  /*5700*/  UMOV UR20, UR36 ;  /* 0x0000002400147c82 */ /* 0x000fe20008000000 */
[----:B------:R-:W-:Y:S01]  /*5710*/  UMOV UR11, UR43 ;  /* 0x0000002b000b7c82 */ /* 0x000fe20008000000 */
[----:B------:R-:W-:Y:S01]  /*5720*/  UMOV UR12, UR36 ;  /* 0x00000024000c7c82 */ /* 0x000fe20008000000 */
[----:B------:R-:W-:Y:S01]  /*5730*/  UMOV UR9, UR17 ;  /* 0x0000001100097c82 */ /* 0x000fe20008000000 */
[----:B------:R-:W-:Y:S01]  /*5740*/  IMAD.U32 R9, RZ, RZ, UR4 ;  /* 0x00000004ff097e24 */ /* 0x000fe2000f8e00ff */
[----:B------:R-:W-:Y:S01]  /*5750*/  @!P1 R2UR UR4, R8 ;  /* 0x00000000080492ca */ /* 0x000fe200000e0000 */
[----:B------:R-:W-:Y:S01]  /*5760*/  UMOV UR36, UR29 ;  /* 0x0000001d00247c82 */ /* 0x000fe20008000000 */
[----:B------:R-:W-:Y:S02]  /*5770*/  LOP3.LUT R13, R13, R0, RZ, 0x3c, !PT ;  /* 0x000000000d0d7212 */ /* 0x000fe400078e3cff */
[----:B------:R-:W-:Y:S02]  /*5780*/  @!P1 R2UR UR5, R9 ;  /* 0x00000000090592ca */ /* 0x000fe400000e0000 */
[----:B------:R-:W-:Y:S11]  /*5790*/  SEL R14, R14, RZ, P0 ;  /* 0x000000ff0e0e7207 */ /* 0x000ff60000000000 */
[----:B------:R1:W-:Y:S01]  /*57a0*/  @!UP0 UTMALDG.3D [UR16], [UR4], desc[UR6] ;  /* 0x00000610040085b4 */ /* 0x0003e20008011000 */
[----:B------:R-:W-:Y:S05]  /*57b0*/  VOTEU.ALL UP0, P1 ;  /* 0x0000000000ff7886 */ /* 0x000fea0000800000 */
[----:B------:R2:W-:Y:S01]  /*57c0*/  @!UP0 UTMALDG.3D [UR8], [UR4], desc[UR6] ;  /* 0x00000608040085b4 */ /* 0x0005e20008011000 */
[----:B------:R2:W-:Y:S01]  /*57d0*/  @!P1 SYNCS.ARRIVE.TRANS64.RED.A0TR RZ, [UR21+0x88], R7 ;  /* 0x00008807ffff99a7 */ /* 0x0005e20008300415 */
[----:B------:R-:W-:Y:S01]  /*57e0*/  SYNCS.ARRIVE.TRANS64.RED.A1T0 RZ, [UR37], RZ ;  /* 0x000000ffffff79a7 */ /* 0x000fe20008100425 */
[----:B-1----:R-:W-:Y:S01]  /*57f0*/  UIADD3 UR20, UPT, UPT, UR14, UR26, URZ ;  /* 0x0000001a0e147290 */ /* 0x002fe2000fffe0ff */
[----:B------:R-:W-:Y:S11]  /*5800*/  BRA.U UP1, `(.L_x_99) ;  /* 0xfffffff101047547 */ /* 0x000ff6000b83ffff */
[----:B------:R-:W-:-:S04]  /*5810*/  SHF.L.U32 R2, R15, 0x1f, RZ ;  /* 0x0000001f0f027819 */ /* 0x000fc800000006ff */
[----:B------:R-:W1:Y:S02]  /*5820*/  SYNCS.PHASECHK.TRANS64.TRYWAIT P0, [UR21+0x90], R2 ;  /* 0x00009002ff0075a7 */ /* 0x000e640008001115 */
[----:B-1----:R-:W-:Y:S05]  /*5830*/  @!P0 BRA `(.L_x_100) ;  /* 0x0000004000ac8947 */ /* 0x002fea0003800000 */
.L_x_199:
[----:B------:R-:W3:Y:S02]  /*5840*/  SYNCS.PHASECHK.TRANS64.TRYWAIT P0, [UR21+0x98], R2 ;  /* 0x00009802ff0075a7 */ /* 0x000ee40008001115 */
[----:B---3--:R-:W-:Y:S05]  /*5850*/  @!P0 BRA `(.L_x_101) ;  /* 0x0000004000bc8947 */ /* 0x008fea0003800000 */
.L_x_201:
[----:B------:R-:W3:Y:S02]  /*5860*/  SYNCS.PHASECHK.TRANS64.TRYWAIT P0, [UR21+0xa0], R2 ;  /* 0x0000a002ff0075a7 */ /* 0x000ee40008001115 */
[----:B---3--:R-:W-:Y:S05]  /*5870*/  @!P0 BRA `(.L_x_102) ;  /* 0x0000004000cc8947 */ /* 0x008fea0003800000 */
.L_x_203:
[----:B-1----:R-:W-:-:S07]  /*5880*/  MOV R0, UR21 ;  /* 0x0000001500007c02 */ /* 0x002fce0008000f00 */
.L_x_103:
[----:B-1----:R-:W-:-:S04]  /*5890*/  SHF.L.U32 R2, R15, 0x1f, RZ ;  /* 0x0000001f0f027819 */ /* 0x002fc800000006ff */
[----:B------:R1:W3:Y:S03]  /*58a0*/  SYNCS.PHASECHK.TRANS64.TRYWAIT P0, [R0+URZ+0xa8], R2 ;  /* 0x0000a802000075a7 */ /* 0x0002e600080011ff */
[----:B---3--:R-:W-:Y:S05]  /*58b0*/  @!P0 NANOSLEEP.SYNCS 0x989680 ;  /* 0x009896800000895d */ /* 0x008fea0003900000 */
[----:B------:R-:W3:Y:S02]  /*58c0*/  @!P0 SYNCS.PHASECHK.TRANS64 P0, [R0+URZ+0xa8], R2 ;  /* 0x0000a802000085a7 */ /* 0x000ee400080010ff */
[----:B--23--:R-:W-:Y:S05]  /*58d0*/  @P0 EXIT ;  /* 0x000000000000094d */ /* 0x00cfea0003800000 */
[----:B------:R-:W-:Y:S05]  /*58e0*/  BRA `(.L_x_103) ;  /* 0xfffffffc00e87947 */ /* 0x000fea000383ffff */
.L_x_88:
[----:B------:R-:W-:-:S06]  /*58f0*/  UISETP.GE.AND UP0, UPT, UR25, 0x4, UPT ;  /* 0x000000041900788c */ /* 0x000fcc000bf06270 */
[----:B------:R-:W-:-:S13]  /*5900*/  PLOP3.LUT P0, PT, PT, PT, UP0, 0x80, 0x8 ;  /* 0x000000000008781c */ /* 0x000fda0003f0f008 */
[----:B------:R-:W-:Y:S05]  /*5910*/  @!P0 EXIT ;  /* 0x000000000000894d */ /* 0x000fea0003800000 */
[----:B------:R-:W-:Y:S01]  /*5920*/  BAR.SYNC.DEFER_BLOCKING 0x6, 0xa0 ;  /* 0x0182800000007b1d */ /* 0x000fe20000010000 */
[C---:B------:R-:W-:Y:S01]  /*5930*/  IMAD.SHL.U32 R45, R60.reuse, 0x10, RZ ;  /* 0x000000103c2d7824 */ /* 0x040fe200078e00ff */
[C---:B------:R-:W-:Y:S01]  /*5940*/  SHF.L.U32 R3, R47.reuse, 0x15, RZ ;  /* 0x000000152f037819 */ /* 0x040fe200000006ff */
[C---:B------:R-:W-:Y:S02]  /*5950*/  IMAD.U32 R23, R60.reuse, 0x10000, RZ ;  /* 0x000100003c177824 */ /* 0x040fe400078e00ff */
[----:B------:R-:W-:Y:S02]  /*5960*/  HFMA2 R59, -RZ, RZ, 0, 5.9604644775390625e-08 ;  /* 0x00000001ff3b7431 */ /* 0x000fe400000001ff */
[----:B------:R-:W-:Y:S01]  /*5970*/  IMAD.SHL.U32 R2, R60, 0x2, RZ ;  /* 0x000000023c027824 */ /* 0x000fe200078e00ff */
[----:B------:R-:W-:Y:S01]  /*5980*/  UMOV UR43, 0x400 ;  /* 0x00000400002b7882 */ /* 0x000fe20000000000 */
[----:B------:R-:W1:Y:S01]  /*5990*/  LDCU.64 UR4, c[0x0][0x890] ;  /* 0x00011200ff0477ac */ /* 0x000e620008000a00 */
[----:B------:R-:W2:Y:S01]  /*59a0*/  LDC.64 R42, c[0x0][0x8b0] ;  /* 0x00022c00ff2a7b82 */ /* 0x000ea20000000a00 */
[----:B------:R-:W-:Y:S01]  /*59b0*/  IMAD.SHL.U32 R6, R47, 0x200, RZ ;  /* 0x000002002f067824 */ /* 0x000fe200078e00ff */
[C---:B------:R-:W-:Y:S01]  /*59c0*/  LOP3.LUT R7, R45.reuse, 0x40, RZ, 0xc0, !PT ;  /* 0x000000402d077812 */ /* 0x040fe200078ec0ff */
[----:B------:R-:W-:Y:S01]  /*59d0*/  ULEA UR43, UR47, UR43, 0x18 ;  /* 0x0000002b2f2b7291 */ /* 0x000fe2000f8ec0ff */
[----:B------:R-:W-:Y:S01]  /*59e0*/  LOP3.LUT R44, R45, 0x5b0, RZ, 0xc0, !PT ;  /* 0x000005b02d2c7812 */ /* 0x000fe200078ec0ff */
[----:B------:R-:W-:Y:S01]  /*59f0*/  IMAD.MOV.U32 R22, RZ, RZ, RZ ;  /* 0x000000ffff167224 */ /* 0x000fe200078e00ff */
[----:B------:R-:W-:Y:S01]  /*5a00*/  LOP3.LUT R3, R3, 0x200000, RZ, 0xc0, !PT ;  /* 0x0020000003037812 */ /* 0x000fe200078ec0ff */
[----:B------:R-:W-:Y:S01]  /*5a10*/  IMAD.MOV.U32 R58, RZ, RZ, RZ ;  /* 0x000000ffff3a7224 */ /* 0x000fe200078e00ff */
[----:B------:R-:W3:Y:S01]  /*5a20*/  LDC.64 R40, c[0x0][0x8a8] ;  /* 0x00022a00ff287b82 */ /* 0x000ee20000000a00 */
[----:B------:R-:W-:Y:S01]  /*5a30*/  LOP3.LUT R2, R7, 0x8, R2, 0xf8, !PT ;  /* 0x0000000807027812 */ /* 0x000fe200078ef802 */
[----:B------:R-:W-:Y:S01]  /*5a40*/  IMAD.MOV.U32 R55, RZ, RZ, RZ ;  /* 0x000000ffff377224 */ /* 0x000fe200078e00ff */
[----:B------:R-:W-:Y:S01]  /*5a50*/  LOP3.LUT R44, R44, 0x200, R6, 0xf8, !PT ;  /* 0x000002002c2c7812 */ /* 0x000fe200078ef806 */
[----:B------:R-:W4:Y:S01]  /*5a60*/  LDCU UR60, c[0x0][0x370] ;  /* 0x00006e00ff3c77ac */ /* 0x000f220008000800 */
[----:B------:R-:W-:-:S02]  /*5a70*/  LOP3.LUT R23, R3, 0x400000, R23, 0xf8, !PT ;  /* 0x0040000003177812 */ /* 0x000fc400078ef817 */
[----:B------:R-:W-:Y:S01]  /*5a80*/  LOP3.LUT P0, RZ, R45, 0x40, RZ, 0xc0, !PT ;  /* 0x000000402dff7812 */ /* 0x000fe2000780c0ff */
[----:B------:R-:W4:Y:S01]  /*5a90*/  LDS R0, [UR43+0x170] ;  /* 0x0001702bff007984 */ /* 0x000f220008000800 */
[----:B-1----:R-:W-:Y:S01]  /*5aa0*/  IMAD.U32 R49, RZ, RZ, UR4 ;  /* 0x00000004ff317e24 */ /* 0x002fe2000f8e00ff */
[----:B------:R-:W-:Y:S01]  /*5ab0*/  UIADD3 UR4, UPT, UPT, UR43, 0x200, URZ ;  /* 0x000002002b047890 */ /* 0x000fe2000fffe0ff */
[----:B------:R-:W-:Y:S01]  /*5ac0*/  LOP3.LUT R44, R44, R2, RZ, 0xfc, !PT ;  /* 0x000000022c2c7212 */ /* 0x000fe200078efcff */
[----:B------:R-:W-:Y:S01]  /*5ad0*/  IMAD.U32 R48, RZ, RZ, UR5 ;  /* 0x00000005ff307e24 */ /* 0x000fe2000f8e00ff */
[----:B------:R-:W-:Y:S01]  /*5ae0*/  P2R R2, PR, RZ, 0x1 ;  /* 0x00000001ff027803 */ /* 0x000fe20000000000 */
[----:B------:R-:W1:Y:S01]  /*5af0*/  LDCU UR42, c[0x0][0xb0c] ;  /* 0x00016180ff2a77ac */ /* 0x000e620008000800 */
[----:B------:R-:W-:Y:S01]  /*5b00*/  LOP3.LUT R60, R60, 0x60, RZ, 0xc0, !PT ;  /* 0x000000603c3c7812 */ /* 0x000fe200078ec0ff */
[----:B------:R-:W-:Y:S01]  /*5b10*/  IMAD.U32 R52, RZ, RZ, UR4 ;  /* 0x00000004ff347e24 */ /* 0x000fe2000f8e00ff */
[----:B------:R-:W-:Y:S01]  /*5b20*/  MOV R57, RZ ;  /* 0x000000ff00397202 */ /* 0x000fe20000000f00 */
[----:B------:R-:W1:Y:S01]  /*5b30*/  LDCU UR39, c[0x0][0xb30] ;  /* 0x00016600ff2777ac */ /* 0x000e620008000800 */
[----:B------:R-:W1:Y:S01]  /*5b40*/  LDCU.64 UR54, c[0x0][0x888] ;  /* 0x00011100ff3677ac */ /* 0x000e620008000a00 */
[----:B------:R-:W1:Y:S01]  /*5b50*/  LDCU.64 UR40, c[0x0][0xb28] ;  /* 0x00016500ff2877ac */ /* 0x000e620008000a00 */
[----:B------:R-:W1:Y:S01]  /*5b60*/  LDCU.128 UR56, c[0x0][0xb10] ;  /* 0x00016200ff3877ac */ /* 0x000e620008000c00 */
[----:B------:R-:W1:Y:S01]  /*5b70*/  LDCU UR53, c[0x0][0x374] ;  /* 0x00006e80ff3577ac */ /* 0x000e620008000800 */
[----:B------:R-:W-:Y:S01]  /*5b80*/  UMOV UR52, URZ ;  /* 0x000000ff00347c82 */ /* 0x000fe20008000000 */
[----:B------:R-:W-:Y:S01]  /*5b90*/  UMOV UR46, URZ ;  /* 0x000000ff002e7c82 */ /* 0x000fe20008000000 */
[----:B-1234-:R-:W-:-:S07]  /*5ba0*/  IMAD.IADD R23, R0, 0x1, R23 ;  /* 0x0000000100177824 */ /* 0x01efce00078e0217 */
.L_x_147:
[----:B------:R-:W-:Y:S02]  /*5bb0*/  LEA R3, R55, UR43, 0x3 ;  /* 0x0000002b37037c11 */ /* 0x000fe4000f8e18ff */
[----:B------:R-:W-:Y:S02]  /*5bc0*/  SHF.L.U32 R0, R57, 0x1f, RZ ;  /* 0x0000001f39007819 */ /* 0x000fe400000006ff */
[----:B-1----:R-:W-:Y:S02]  /*5bd0*/  LEA R4, R55, UR43, 0x4 ;  /* 0x0000002b37047c11 */ /* 0x002fe4000f8e20ff */
[----:B------:R-:W1:Y:S02]  /*5be0*/  SYNCS.PHASECHK.TRANS64.TRYWAIT P0, [R3+URZ+0xc0], R0 ;  /* 0x0000c000030075a7 */ /* 0x000e6400080011ff */
[----:B-1----:R-:W-:Y:S05]  /*5bf0*/  @!P0 BRA `(.L_x_104) ;  /* 0x0000004000048947 */ /* 0x002fea0003800000 */
.L_x_204:
        /* <DEDUP_REMOVED lines=8> */
[----:B--2---:R-:W-:Y:S11]  /*5c80*/  LOP3.LUT P0, RZ, R6, 0x1, RZ, 0xc0, !PT ;  /* 0x0000000106ff7812 */ /* 0x004ff6000780c0ff */
[----:B------:R-:W-:Y:S02]  /*5c90*/  @!UPT UIADD3 URZ, UPT, UPT, URZ, URZ, URZ ;  /* 0x000000fffffff290 */ /* 0x000fe4000fffe0ff */
[----:B---3--:R-:W-:Y:S01]  /*5ca0*/  VOTEU.ANY UP1, P0 ;  /* 0x0000000000ff7886 */ /* 0x008fe20000020100 */
[----:B------:R-:W-:Y:S01]  /*5cb0*/  PLOP3.LUT P0, PT, PT, PT, UP1, 0x80, 0x8 ;  /* 0x000000000008781c */ /* 0x000fe20003f0f018 */
[----:B------:R-:W-:Y:S11]  /*5cc0*/  UP2UR UR62, UPR, URZ, 0x2 ;  /* 0x00000002ff3e7883 */ /* 0x000ff60008000000 */
[----:B------:R-:W-:Y:S01]  /*5cd0*/  @!UPT UIADD3 URZ, UPT, UPT, URZ, URZ, URZ ;  /* 0x000000fffffff290 */ /* 0x000fe2000fffe0ff */
[----:B-1----:R-:W-:Y:S02]  /*5ce0*/  @P0 SHF.R.U32.HI R0, RZ, 0x10, R5 ;  /* 0x00000010ff000819 */ /* 0x002fe40000011605 */
        /* <DEDUP_REMOVED lines=12> */
[----:B------:R-:W2:Y:S01]  /*5db0*/  LDCU UR12, c[0x0][0xb20] ;  /* 0x00016400ff0c77ac */ /* 0x000ea20008000800 */
[----:B------:R-:W-:Y:S02]  /*5dc0*/  UIMAD.WIDE.U32 UR4, UR53, UR59, URZ ;  /* 0x0000003b350472a5 */ /* 0x000fe4000f8e00ff */
[----:B------:R-:W-:Y:S02]  /*5dd0*/  UIMAD.WIDE.U32 UR6, UR60, UR56, URZ ;  /* 0x000000383c0672a5 */ /* 0x000fe4000f8e00ff */
[----:B------:R-:W-:Y:S02]  /*5de0*/  UISETP.NE.AND UP0, UPT, UR58, 0x1, UPT ;  /* 0x000000013a00788c */ /* 0x000fe4000bf05270 */
[----:B------:R-:W-:Y:S02]  /*5df0*/  UIMAD.WIDE.U32 UR8, UR37, UR59, URZ ;  /* 0x0000003b250872a5 */ /* 0x000fe4000f8e00ff */
[----:B------:R-:W-:Y:S02]  /*5e00*/  UIMAD.WIDE.U32 UR10, UR38, UR56, URZ ;  /* 0x00000038260a72a5 */ /* 0x000fe4000f8e00ff */
[----:B------:R-:W-:Y:S02]  /*5e10*/  UISETP.NE.AND UP1, UPT, UR42, 0x1, UPT ;  /* 0x000000012a00788c */ /* 0x000fe4000bf25270 */
[----:B------:R-:W-:Y:S01]  /*5e20*/  UISETP.NE.AND UP2, UPT, UR45, 0x1, UPT ;  /* 0x000000012d00788c */ /* 0x000fe2000bf45270 */
[----:B------:R-:W-:Y:S02]  /*5e30*/  UMOV UR4, UR5 ;  /* 0x0000000500047c82 */ /* 0x000fe40008000000 */
[----:B--2---:R-:W-:Y:S03]  /*5e40*/  USHF.R.U32.HI UR5, URZ, UR12, UR4 ;  /* 0x0000000cff057299 */ /* 0x004fe60008011604 */
[----:B------:R-:W-:Y:S02]  /*5e50*/  UMOV UR4, UR7 ;  /* 0x0000000700047c82 */ /* 0x000fe40008000000 */
[----:B------:R-:W-:Y:S02]  /*5e60*/  USHF.R.U32.HI UR7, URZ, UR57, UR4 ;  /* 0x00000039ff077299 */ /* 0x000fe40008011604 */
[----:B------:R-:W-:Y:S02]  /*5e70*/  USEL UR4, UR53, UR5, !UP0 ;  /* 0x0000000535047287 */ /* 0x000fe4000c000000 */
[----:B------:R-:W-:Y:S01]  /*5e80*/  USEL UR7, UR60, UR7, !UP1 ;  /* 0x000000073c077287 */ /* 0x000fe2000c800000 */
[----:B------:R-:W-:Y:S01]  /*5e90*/  UMOV UR5, UR9 ;  /* 0x0000000900057c82 */ /* 0x000fe20008000000 */
[----:B------:R-:W-:Y:S02]  /*5ea0*/  UIMAD.WIDE.U32 UR8, UR4, UR40, URZ ;  /* 0x00000028040872a5 */ /* 0x000fe4000f8e00ff */
[----:B------:R-:W-:Y:S03]  /*5eb0*/  USHF.R.U32.HI UR6, URZ, UR12, UR5 ;  /* 0x0000000cff067299 */ /* 0x000fe60008011605 */
[----:B------:R-:W-:Y:S01]  /*5ec0*/  UMOV UR5, UR11 ;  /* 0x0000000b00057c82 */ /* 0x000fe20008000000 */
[----:B------:R-:W-:Y:S02]  /*5ed0*/  UIMAD.WIDE.U32 UR10, UR7, UR40, URZ ;  /* 0x00000028070a72a5 */ /* 0x000fe4000f8e00ff */
[----:B------:R-:W-:Y:S02]  /*5ee0*/  USHF.R.U32.HI UR12, URZ, UR57, UR5 ;  /* 0x00000039ff0c7299 */ /* 0x000fe40008011605 */
[----:B------:R-:W-:Y:S01]  /*5ef0*/  USEL UR6, UR37, UR6, !UP0 ;  /* 0x0000000625067287 */ /* 0x000fe2000c000000 */
[----:B------:R-:W-:Y:S02]  /*5f00*/  UMOV UR5, UR9 ;  /* 0x0000000900057c82 */ /* 0x000fe40008000000 */
[----:B------:R-:W-:Y:S01]  /*5f10*/  UMOV UR10, UR11 ;  /* 0x0000000b000a7c82 */ /* 0x000fe20008000000 */
[----:B------:R-:W-:Y:S02]  /*5f20*/  @UP2 USHF.R.U32.HI UR4, URZ, UR41, UR5 ;  /* 0x00000029ff042299 */ /* 0x000fe40008011605 */
[----:B------:R-:W-:Y:S02]  /*5f30*/  @UP2 USHF.R.U32.HI UR7, URZ, UR41, UR10 ;  /* 0x00000029ff072299 */ /* 0x000fe4000801160a */
[----:B------:R-:W-:Y:S02]  /*5f40*/  UIMAD UR4, UR45, UR4, URZ ;  /* 0x000000042d0472a4 */ /* 0x000fe4000f8e02ff */
        /* <DEDUP_REMOVED lines=8> */
[----:B------:R-:W-:Y:S02]  /*5fd0*/  USEL UR11, UR6, UR4, !UP2 ;  /* 0x00000004060b7287 */ /* 0x000fe4000d000000 */
[----:B------:R-:W-:Y:S02]  /*5fe0*/  UIADD3 UR8, UPT, UPT, -UR5, URZ, URZ ;  /* 0x000000ff05087290 */ /* 0x000fe4000fffe1ff */
[----:B------:R-:W-:Y:S01]  /*5ff0*/  UIADD3 UR10, UPT, UPT, -UR11, URZ, URZ ;  /* 0x000000ff0b0a7290 */ /* 0x000fe2000fffe1ff */
[----:B------:R-:W-:Y:S01]  /*6000*/  @!UP0 UMOV UR4, UR9 ;  /* 0x0000000900048c82 */ /* 0x000fe20008000000 */
[----:B------:R-:W-:Y:S02]  /*6010*/  UIADD3 UR9, UPT, UPT, -UR6, URZ, URZ ;  /* 0x000000ff06097290 */ /* 0x000fe4000fffe1ff */
[----:B------:R-:W-:Y:S02]  /*6020*/  @!UP0 USHF.R.U32.HI UR4, URZ, UR41, UR4 ;  /* 0x00000029ff048299 */ /* 0x000fe40008011604 */
[----:B------:R-:W-:Y:S02]  /*6030*/  UIMAD UR10, UR45, UR10, UR6 ;  /* 0x0000000a2d0a72a4 */ /* 0x000fe4000f8e0206 */
[----:B------:R-:W-:Y:S04]  /*6040*/  @!UP0 USEL UR4, UR5, UR4, !UP2 ;  /* 0x0000000405048287 */ /* 0x000fe8000d000000 */
[----:B------:R-:W-:Y:S02]  /*6050*/  @!UP0 UIMAD UR10, UR7, UR10, UR4 ;  /* 0x0000000a070a82a4 */ /* 0x000fe4000f8e0204 */
[----:B------:R-:W-:Y:S02]  /*6060*/  @!UP0 UIADD3 UR11, UPT, UPT, UR11, -UR4, URZ ;  /* 0x800000040b0b8290 */ /* 0x000fe4000fffe0ff */
[----:B------:R-:W-:Y:S02]  /*6070*/  UIMAD UR7, UR42, UR8, UR38 ;  /* 0x000000082a0772a4 */ /* 0x000fe4000f8e0226 */
[----:B------:R-:W-:Y:S02]  /*6080*/  @!UP0 UIMAD UR6, UR11, UR45, UR5 ;  /* 0x0000002d0b0682a4 */ /* 0x000fe4000f8e0205 */
[----:B------:R-:W-:Y:S01]  /*6090*/  UIMAD UR4, UR58, UR9, UR37 ;  /* 0x000000093a0472a4 */ /* 0x000fe2000f8e0225 */
[----:B------:R-:W-:Y:S02]  /*60a0*/  @!UP0 UMOV UR5, UR10 ;  /* 0x0000000a00058c82 */ /* 0x000fe40008000000 */
[----:B------:R-:W-:Y:S02]  /*60b0*/  UIMAD UR38, UR5, UR42, UR7 ;  /* 0x0000002a052672a4 */ /* 0x000fe4000f8e0207 */
[----:B------:R-:W-:Y:S11]  /*60c0*/  UIMAD UR37, UR6, UR58, UR4 ;  /* 0x0000003a062572a4 */ /* 0x000ff6000f8e0204 */
[----:B------:R-:W-:Y:S01]  /*60d0*/  @!UPT UIADD3 URZ, UPT, UPT, URZ, URZ, URZ ;  /* 0x000000fffffff290 */ /* 0x000fe2000fffe0ff */
.L_x_105:
[----:B------:R-:W-:Y:S01]  /*60e0*/  UISETP.NE.AND UP0, UPT, UR39, 0x1, UPT ;  /* 0x000000012700788c */ /* 0x000fe2000bf05270 */
[----:B------:R-:W-:Y:S01]  /*60f0*/  LOP3.LUT P0, RZ, R52, 0x90, RZ, 0xc0, !PT ;  /* 0x0000009034ff7812 */ /* 0x000fe2000780c0ff */
[----:B------:R-:W-:Y:S01]  /*6100*/  USHF.L.U32 UR50, UR20, 0x6, URZ ;  /* 0x0000000614327899 */ /* 0x000fe200080006ff */
[----:B------:R-:W-:Y:S01]  /*6110*/  BSSY.RECONVERGENT B6, `(.L_x_106) ;  /* 0x0000034000067945 */ /* 0x000fe20003800200 */
[----:B------:R-:W-:Y:S01]  /*6120*/  USHF.L.U32 UR49, UR24, 0x7, URZ ;  /* 0x0000000718317899 */ /* 0x000fe200080006ff */
[----:B------:R-:W-:Y:S06]  /*6130*/  IADD3 R55, PT, PT, R55, 0x1, RZ ;  /* 0x0000000137377810 */ /* 0x000fec0007ffe0ff */
[----:B------:R-:W2:Y:S01]  /*6140*/  @!UP0 LDCU.128 UR12, c[0x0][0xb10] ;  /* 0x00016200ff0c87ac */ /* 0x000ea20008000c00 */
[----:B------:R-:W3:Y:S01]  /*6150*/  @!UP0 LDCU UR5, c[0x0][0xb0c] ;  /* 0x00016180ff0587ac */ /* 0x000ee20008000800 */
[----:B------:R-:W4:Y:S01]  /*6160*/  @!UP0 LDCU UR10, c[0x0][0xb20] ;  /* 0x00016400ff0a87ac */ /* 0x000f220008000800 */
[----:B--2---:R-:W-:Y:S02]  /*6170*/  UIMAD.WIDE.U32 UR8, UR38, UR12, URZ ;  /* 0x0000000c260872a5 */ /* 0x004fe4000f8e00ff */
[----:B------:R-:W-:Y:S02]  /*6180*/  UIMAD.WIDE.U32 UR6, UR37, UR15, URZ ;  /* 0x0000000f250672a5 */ /* 0x000fe4000f8e00ff */
[----:B------:R-:W-:Y:S03]  /*6190*/  @!UP0 UISETP.NE.AND UP1, UPT, UR14, 0x1, UPT ;  /* 0x000000010e00888c */ /* 0x000fe6000bf25270 */
[----:B------:R-:W-:Y:S01]  /*61a0*/  @!UP0 UMOV UR4, UR9 ;  /* 0x0000000900048c82 */ /* 0x000fe20008000000 */
[----:B---3--:R-:W-:Y:S02]  /*61b0*/  @!UP0 UISETP.NE.AND UP2, UPT, UR5, 0x1, UPT ;  /* 0x000000010500888c */ /* 0x008fe4000bf45270 */
[----:B------:R-:W-:Y:S01]  /*61c0*/  @!UP0 USHF.R.U32.HI UR4, URZ, UR13, UR4 ;  /* 0x0000000dff048299 */ /* 0x000fe20008011604 */
[----:B------:R-:W-:Y:S02]  /*61d0*/  @!UP0 UMOV UR6, UR7 ;  /* 0x0000000700068c82 */ /* 0x000fe40008000000 */
[----:B----4-:R-:W-:Y:S02]  /*61e0*/  @!UP0 USHF.R.U32.HI UR6, URZ, UR10, UR6 ;  /* 0x0000000aff068299 */ /* 0x010fe40008011606 */
[----:B------:R-:W-:Y:S02]  /*61f0*/  @!UP0 USEL UR7, UR38, UR4, !UP2 ;  /* 0x0000000426078287 */ /* 0x000fe4000d000000 */
[----:B------:R-:W-:Y:S04]  /*6200*/  @!UP0 USEL UR6, UR37, UR6, !UP1 ;  /* 0x0000000625068287 */ /* 0x000fe8000c800000 */
[----:B------:R-:W-:Y:S02]  /*6210*/  @!UP0 UIADD3 UR4, UPT, UPT, -UR7, UR6, URZ ;  /* 0x0000000607048290 */ /* 0x000fe4000fffe1ff */
[----:B------:R-:W-:Y:S02]  /*6220*/  @!UP0 UIADD3 UR6, UPT, UPT, UR7, -UR6, URZ ;  /* 0x8000000607068290 */ /* 0x000fe4000fffe0ff */
[----:B------:R-:W-:Y:S02]  /*6230*/  @!UP0 UIMAD UR38, UR4, UR5, UR38 ;  /* 0x00000005042682a4 */ /* 0x000fe4000f8e0226 */
[----:B------:R-:W-:Y:S01]  /*6240*/  @!UP0 UIMAD UR37, UR6, UR14, UR37 ;  /* 0x0000000e062582a4 */ /* 0x000fe2000f8e0225 */
[----:B------:R-:W-:Y:S11]  /*6250*/  @!P0 BRA `(.L_x_107) ;  /* 0x00000000007c8947 */ /* 0x000ff60003800000 */
[----:B------:R-:W2:Y:S01]  /*6260*/  LDCU.64 UR8, c[0x4][0x80] ;  /* 0x01001000ff0877ac */ /* 0x000ea20008000a00 */
[----:B------:R-:W-:Y:S01]  /*6270*/  MOV R2, 0x0 ;  /* 0x0000000000027802 */ /* 0x000fe20000000f00 */
[----:B------:R-:W-:Y:S02]  /*6280*/  HFMA2 R12, -RZ, RZ, 0, 5.9604644775390625e-08 ;  /* 0x00000001ff0c7431 */ /* 0x000fe400000001ff */
[----:B------:R-:W-:Y:S01]  /*6290*/  IMAD.MOV.U32 R8, RZ, RZ, 0x70 ;  /* 0x00000070ff087424 */ /* 0x000fe200078e00ff */
[----:B------:R3:W4:Y:S01]  /*62a0*/  LDC.64 R14, c[0x4][R2] ;  /* 0x01000000020e7b82 */ /* 0x0007220000000a00 */
[----:B------:R-:W1:Y:S01]  /*62b0*/  LDCU.64 UR6, c[0x4][0x88] ;  /* 0x01001100ff0677ac */ /* 0x000e620008000a00 */
[----:B------:R-:W-:Y:S01]  /*62c0*/  IMAD.MOV.U32 R13, RZ, RZ, RZ ;  /* 0x000000ffff0d7224 */ /* 0x000fe200078e00ff */
[----:B------:R-:W1:Y:S01]  /*62d0*/  LDCU.64 UR4, c[0x4][0x8] ;  /* 0x01000100ff0477ac */ /* 0x000e620008000a00 */
[----:B--2---:R-:W-:Y:S01]  /*62e0*/  MOV R5, UR9 ;  /* 0x0000000900057c02 */ /* 0x004fe20008000f00 */
[----:B------:R-:W-:Y:S01]  /*62f0*/  IMAD.U32 R4, RZ, RZ, UR8 ;  /* 0x00000008ff047e24 */ /* 0x000fe2000f8e00ff */
[----:B-1----:R-:W-:Y:S01]  /*6300*/  MOV R7, UR7 ;  /* 0x0000000700077c02 */ /* 0x002fe20008000f00 */
[----:B------:R-:W-:Y:S01]  /*6310*/  IMAD.U32 R6, RZ, RZ, UR6 ;  /* 0x00000006ff067e24 */ /* 0x000fe2000f8e00ff */
[----:B------:R-:W-:Y:S01]  /*6320*/  MOV R11, UR5 ;  /* 0x00000005000b7c02 */ /* 0x000fe20008000f00 */
[----:B------:R-:W-:Y:S02]  /*6330*/  IMAD.U32 R10, RZ, RZ, UR4 ;  /* 0x00000004ff0a7e24 */ /* 0x000fe4000f8e00ff */
[----:B------:R-:W-:Y:S07]  /*6340*/  LEPC R20, `(.L_x_108) ;  /* 0x000000001014794e */ /* 0x000fee0000000000 */
[----:B---345:R-:W-:Y:S05]  /*6350*/  CALL.ABS.NOINC R14 ;  /* 0x000000000e007343 */ /* 0x038fea0003c00000 */
.L_x_108:
[----:B------:R-:W1:Y:S01]  /*6360*/  LDCU.64 UR8, c[0x4][0x80] ;  /* 0x01001000ff0877ac */ /* 0x000e620008000a00 */
[----:B------:R-:W2:Y:S01]  /*6370*/  LDC.64 R2, c[0x4][R2] ;  /* 0x0100000002027b82 */ /* 0x000ea20000000a00 */
[----:B------:R-:W-:Y:S02]  /*6380*/  HFMA2 R12, -RZ, RZ, 0, 5.9604644775390625e-08 ;  /* 0x00000001ff0c7431 */ /* 0x000fe400000001ff */
[----:B------:R-:W-:Y:S02]  /*6390*/  IMAD.MOV.U32 R8, RZ, RZ, 0x70 ;  /* 0x00000070ff087424 */ /* 0x000fe400078e00ff */
[----:B------:R-:W-:Y:S01]  /*63a0*/  IMAD.MOV.U32 R13, RZ, RZ, RZ ;  /* 0x000000ffff0d7224 */ /* 0x000fe200078e00ff */
[----:B------:R-:W3:Y:S01]  /*63b0*/  LDCU.64 UR6, c[0x4][0x88] ;  /* 0x01001100ff0677ac */ /* 0x000ee20008000a00 */
[----:B------:R-:W4:Y:S01]  /*63c0*/  LDCU.64 UR4, c[0x4][0x8] ;  /* 0x01000100ff0477ac */ /* 0x000f220008000a00 */
[----:B-1----:R-:W-:Y:S02]  /*63d0*/  MOV R4, UR8 ;  /* 0x0000000800047c02 */ /* 0x002fe40008000f00 */
[----:B------:R-:W-:Y:S02]  /*63e0*/  MOV R5, UR9 ;  /* 0x0000000900057c02 */ /* 0x000fe40008000f00 */
[----:B---3--:R-:W-:Y:S01]  /*63f0*/  MOV R7, UR7 ;  /* 0x0000000700077c02 */ /* 0x008fe20008000f00 */
[----:B------:R-:W-:Y:S01]  /*6400*/  IMAD.U32 R6, RZ, RZ, UR6 ;  /* 0x00000006ff067e24 */ /* 0x000fe2000f8e00ff */
[----:B----4-:R-:W-:Y:S01]  /*6410*/  MOV R11, UR5 ;  /* 0x00000005000b7c02 */ /* 0x010fe20008000f00 */
[----:B------:R-:W-:Y:S02]  /*6420*/  IMAD.U32 R10, RZ, RZ, UR4 ;  /* 0x00000004ff0a7e24 */ /* 0x000fe4000f8e00ff */
[----:B------:R-:W-:Y:S07]  /*6430*/  LEPC R20, `(.L_x_107) ;  /* 0x000000001014794e */ /* 0x000fee0000000000 */
[----:B--2---:R-:W-:Y:S05]  /*6440*/  CALL.ABS.NOINC R2 ;  /* 0x0000000002007343 */ /* 0x004fea0003c00000 */
.L_x_107:
[----:B------:R-:W-:Y:S05]  /*6450*/  BSYNC.RECONVERGENT B6 ;  /* 0x0000000000067941 */ /* 0x000fea0003800200 */
.L_x_106:
[----:B------:R-:W-:Y:S02]  /*6460*/  R2UR UR6, R51 ;  /* 0x00000000330672ca */ /* 0x000fe400000e0000 */
[----:B------:R-:W-:Y:S02]  /*6470*/  R2UR UR5, R49 ;  /* 0x00000000310572ca */ /* 0x000fe400000e0000 */
[----:B------:R-:W-:Y:S02]  /*6480*/  R2UR UR4, R48 ;  /* 0x00000000300472ca */ /* 0x000fe400000e0000 */
[----:B------:R-:W-:Y:S02]  /*6490*/  ISETP.NE.U32.AND P4, PT, R42, RZ, PT ;  /* 0x000000ff2a00720c */ /* 0x000fe40003f85070 */
[----:B------:R-:W-:Y:S02]  /*64a0*/  ISETP.NE.U32.AND P2, PT, RZ, UR54, PT ;  /* 0x00000036ff007c0c */ /* 0x000fe4000bf45070 */
[----:B------:R-:W-:Y:S02]  /*64b0*/  ISETP.NE.AND.EX P4, PT, R43, RZ, PT, P4 ;  /* 0x000000ff2b00720c */ /* 0x000fe40003f85340 */
[----:B------:R-:W-:Y:S01]  /*64c0*/  ISETP.NE.AND.EX P2, PT, RZ, UR55, PT, P2 ;  /* 0x00000037ff007c0c */ /* 0x000fe2000bf45320 */
[----:B------:R-:W-:Y:S02]  /*64d0*/  UISETP.NE.AND UP2, UPT, UR6, URZ, UPT ;  /* 0x000000ff0600728c */ /* 0x000fe4000bf45270 */
[----:B------:R-:W-:Y:S04]  /*64e0*/  UISETP.NE.U32.AND UP0, UPT, UR5, URZ, UPT ;  /* 0x000000ff0500728c */ /* 0x000fe8000bf05070 */
[----:B------:R-:W-:Y:S01]  /*64f0*/  UISETP.NE.AND.EX UP1, UPT, UR4, URZ, UPT, UP0 ;  /* 0x000000ff0400728c */ /* 0x000fe2000bf25300 */
[----:B------:R-:W-:Y:S01]  /*6500*/  PLOP3.LUT P1, PT, PT, PT, UP2, 0x80, 0x8 ;  /* 0x000000000008781c */ /* 0x000fe20003f2f028 */
[----:B------:R-:W-:Y:S03]  /*6510*/  UPLOP3.LUT UP0, UPT, UPT, UPT, UPT, 0x40, 0x4 ;  /* 0x000000000004789c */ /* 0x000fe60003f0e870 */
[----:B------:R-:W-:Y:S06]  /*6520*/  @UP2 UPLOP3.LUT UP0, UPT, UPT, UPT, UP1, 0x80, 0x8 ;  /* 0x000000000008289c */ /* 0x000fec0003f0f010 */
[----:B------:R-:W-:Y:S01]  /*6530*/  PLOP3.LUT P0, PT, PT, PT, UP0, 0x80, 0x8 ;  /* 0x000000000008781c */ /* 0x000fe20003f0f008 */
[----:B------:R-:W-:Y:S01]  /*6540*/  @!UPT UIADD3 URZ, UPT, UPT, URZ, URZ, URZ ;  /* 0x000000fffffff290 */ /* 0x000fe2000fffe0ff */
[----:B------:R-:W-:Y:S11]  /*6550*/  BRA.U !UP1, `(.L_x_109) ;  /* 0x0000000109407547 */ /* 0x000ff6000b800000 */
[----:B------:R-:W-:Y:S01]  /*6560*/  UISETP.NE.U32.AND UP0, UPT, UR54, URZ, UPT ;  /* 0x000000ff3600728c */ /* 0x000fe2000bf05070 */
[----:B------:R-:W-:Y:S01]  /*6570*/  R2UR UR6, R49 ;  /* 0x00000000310672ca */ /* 0x000fe200000e0000 */
[----:B------:R-:W2:Y:S01]  /*6580*/  LDCU.64 UR8, c[0x0][0x358] ;  /* 0x00006b00ff0877ac */ /* 0x000ea20008000a00 */
[----:B------:R-:W-:Y:S02]  /*6590*/  HFMA2 R46, -RZ, RZ, 0, 5.9604644775390625e-08 ;  /* 0x00000001ff2e7431 */ /* 0x000fe400000001ff */
[----:B-1----:R-:W-:Y:S01]  /*65a0*/  IMAD.MOV.U32 R0, RZ, RZ, 0x1 ;  /* 0x00000001ff007424 */ /* 0x002fe200078e00ff */
[----:B------:R-:W-:Y:S06]  /*65b0*/  UISETP.NE.AND.EX UP0, UPT, UR55, URZ, UPT, UP0 ;  /* 0x000000ff3700728c */ /* 0x000fec000bf05300 */
[----:B------:R-:W-:Y:S05]  /*65c0*/  PLOP3.LUT P3, PT, PT, PT, UP0, 0x80, 0x8 ;  /* 0x000000000008781c */ /* 0x000fea0003f6f008 */
[----:B------:R-:W1:Y:S01]  /*65d0*/  @UP0 LDCU.64 UR4, c[0x0][0x888] ;  /* 0x00011100ff0407ac */ /* 0x000e620008000a00 */
[----:B------:R-:W-:Y:S07]  /*65e0*/  @UP0 UIMAD UR6, UR36, UR6, URZ ;  /* 0x00000006240602a4 */ /* 0x000fee000f8e02ff */
[----:B------:R-:W-:Y:S01]  /*65f0*/  @!P3 PRMT R46, R0, 0x7610, R46 ;  /* 0x00007610002eb816 */ /* 0x000fe2000000002e */
[----:B-1----:R-:W-:Y:S06]  /*6600*/  @UP0 UIMAD.WIDE UR4, UR6, 0x4, UR4 ;  /* 0x00000004060408a5 */ /* 0x002fec000f8e0204 */
[----:B------:R-:W-:Y:S02]  /*6610*/  IMAD.U32 R2, RZ, RZ, UR4 ;  /* 0x00000004ff027e24 */ /* 0x000fe4000f8e00ff */
[----:B------:R-:W-:Y:S03]  /*6620*/  IMAD.U32 R3, RZ, RZ, UR5 ;  /* 0x00000005ff037e24 */ /* 0x000fe6000f8e00ff */
[----:B------:R-:W1:Y:S02]  /*6630*/  @!UP0 LDCU UR4, c[0x0][0x880] ;  /* 0x00011000ff0487ac */ /* 0x000e640008000800 */
[----:B--2--5:R2:W5:Y:S02]  /*6640*/  @P3 LDG.E R27, desc[UR8][R2.64] ;  /* 0x00000008021b3981 */ /* 0x024564000c1e1900 */
[----:B-12---:R-:W-:Y:S02]  /*6650*/  @!P3 MOV R27, UR4 ;  /* 0x00000004001bbc02 */ /* 0x006fe40008000f00 */
.L_x_109:
[----:B------:R-:W-:Y:S05]  /*6660*/  @!P4 BRA `(.L_x_110) ;  /* 0x000000000024c947 */ /* 0x000fea0003800000 */
[----:B------:R-:W-:Y:S01]  /*6670*/  ISETP.NE.U32.AND P3, PT, R40, RZ, PT ;  /* 0x000000ff2800720c */ /* 0x000fe20003f65070 */
[----:B------:R-:W2:Y:S03]  /*6680*/  LDCU.64 UR4, c[0x0][0x358] ;  /* 0x00006b00ff0477ac */ /* 0x000ea60008000a00 */
[----:B------:R-:W-:Y:S11]  /*6690*/  ISETP.NE.AND.EX P3, PT, R41, RZ, PT, P3 ;  /* 0x000000ff2900720c */ /* 0x000ff60003f65330 */
[----:B------:R-:W-:Y:S02]  /*66a0*/  @!UPT UIADD3 URZ, UPT, UPT, URZ, URZ, URZ ;  /* 0x000000fffffff290 */ /* 0x000fe4000fffe0ff */
[----:B------:R-:W3:Y:S01]  /*66b0*/  @P3 LDC.64 R2, c[0x0][0x8a8] ;  /* 0x00022a00ff023b82 */ /* 0x000ee20000000a00 */
[----:B-1----:R-:W-:Y:S04]  /*66c0*/  @P3 IMAD R0, R42, UR36, RZ ;  /* 0x000000242a003c24 */ /* 0x002fe8000f8e02ff */
[----:B---3--:R-:W-:Y:S05]  /*66d0*/  @P3 IMAD.WIDE R2, R0, 0x4, R2 ;  /* 0x0000000400023825 */ /* 0x008fea00078e0202 */
[----:B--2--5:R2:W5:Y:S02]  /*66e0*/  @P3 LDG.E R24, desc[UR4][R2.64] ;  /* 0x0000000402183981 */ /* 0x024564000c1e1900 */
[----:B--2---:R-:W3:Y:S02]  /*66f0*/  @!P3 LDC R24, c[0x0][0x8a0] ;  /* 0x00022800ff18bb82 */ /* 0x004ee40000000800 */
.L_x_110:
[----:B-----5:R-:W-:Y:S01]  /*6700*/  FSETP.NEU.AND P3, PT, R27, RZ, PT ;  /* 0x000000ff1b00720b */ /* 0x020fe20003f6d000 */
[----:B------:R-:W-:Y:S01]  /*6710*/  IMAD.SHL.U32 R56, R44, 0x2, RZ ;  /* 0x000000022c387824 */ /* 0x000fe200078e00ff */
[----:B------:R-:W-:Y:S01]  /*6720*/  SEL R3, RZ, 0xffffffff, P2 ;  /* 0xffffffffff037807 */ /* 0x000fe20001000000 */
[----:B------:R-:W-:Y:S01]  /*6730*/  BSSY B1, `(.L_x_111) ;  /* 0x0000034000017945 */ /* 0x000fe20003800000 */
[----:B------:R-:W-:Y:S01]  /*6740*/  @P1 LOP3.LUT P2, RZ, R46, 0xff, RZ, 0xc0, !PT ;  /* 0x000000ff2eff1812 */ /* 0x000fe2000784c0ff */
[----:B------:R-:W-:Y:S01]  /*6750*/  IMAD.MOV.U32 R63, RZ, RZ, 0x1 ;  /* 0x00000001ff3f7424 */ /* 0x000fe200078e00ff */
[----:B-1----:R-:W-:Y:S01]  /*6760*/  @P1 SEL R0, RZ, 0xffffffff, P3 ;  /* 0xffffffffff001807 */ /* 0x002fe20001800000 */
[C---:B------:R-:W-:Y:S01]  /*6770*/  IMAD R25, R22.reuse, 0x40, R23 ;  /* 0x0000004016197824 */ /* 0x040fe200078e0217 */
[----:B------:R-:W-:Y:S01]  /*6780*/  LOP3.LUT R59, R59, 0x1, RZ, 0x3c, !PT ;  /* 0x000000013b3b7812 */ /* 0x000fe200078e3cff */
[----:B------:R-:W-:Y:S01]  /*6790*/  IMAD.MOV.U32 R26, RZ, RZ, RZ ;  /* 0x000000ffff1a7224 */ /* 0x000fe200078e00ff */
[C---:B------:R-:W-:Y:S02]  /*67a0*/  @P0 SEL R0, R3.reuse, R0, !P2 ;  /* 0x0000000003000207 */ /* 0x040fe40005000000 */
[----:B------:R-:W-:Y:S02]  /*67b0*/  CS2R R38, SRZ ;  /* 0x0000000000267805 */ /* 0x000fe4000001ff00 */
[----:B------:R-:W-:Y:S02]  /*67c0*/  LEA R53, R22, UR43, 0x3 ;  /* 0x0000002b16357c11 */ /* 0x000fe4000f8e18ff */
[----:B------:R-:W-:Y:S02]  /*67d0*/  CS2R R36, SRZ ;  /* 0x0000000000247805 */ /* 0x000fe4000001ff00 */
[----:B------:R-:W-:Y:S02]  /*67e0*/  @P1 LOP3.LUT R0, R0, 0x1, RZ, 0xc0, !PT ;  /* 0x0000000100001812 */ /* 0x000fe400078ec0ff */
[----:B------:R-:W-:Y:S02]  /*67f0*/  CS2R R30, SRZ ;  /* 0x00000000001e7805 */ /* 0x000fe4000001ff00 */
[----:B------:R-:W-:Y:S02]  /*6800*/  PLOP3.LUT P2, PT, PT, PT, UP1, 0x80, 0x8 ;  /* 0x000000000008781c */ /* 0x000fe40003f4f018 */
[----:B------:R-:W-:Y:S02]  /*6810*/  CS2R R28, SRZ ;  /* 0x00000000001c7805 */ /* 0x000fe4000001ff00 */
[----:B------:R-:W-:Y:S01]  /*6820*/  ISETP.NE.U32.OR P6, PT, R0, 0x1, !P1 ;  /* 0x000000010000780c */ /* 0x000fe20004fc5470 */
[----:B------:R-:W-:Y:S01]  /*6830*/  VIADD R62, R56, UR43 ;  /* 0x0000002b383e7c36 */ /* 0x000fe20008000000 */
[----:B------:R-:W-:Y:S02]  /*6840*/  LOP3.LUT P4, R54, R46, 0xff, RZ, 0xc0, !PT ;  /* 0x000000ff2e367812 */ /* 0x000fe4000788c0ff */
[----:B------:R-:W-:Y:S02]  /*6850*/  SEL R2, RZ, 0xffffffff, P3 ;  /* 0xffffffffff027807 */ /* 0x000fe40001800000 */
[----:B------:R-:W-:Y:S03]  /*6860*/  P2R R61, PR, RZ, 0x40 ;  /* 0x00000040ff3d7803 */ /* 0x000fe60000000000 */
[----:B------:R-:W-:Y:S04]  /*6870*/  @P2 SEL R2, R3, R2, !P4 ;  /* 0x0000000203022207 */ /* 0x000fe80006000000 */
[----:B------:R-:W-:Y:S02]  /*6880*/  @P6 SHF.L.U32 R0, R59, 0x1f, RZ ;  /* 0x0000001f3b006819 */ /* 0x000fe400000006ff */
[----:B------:R-:W-:Y:S02]  /*6890*/  LOP3.LUT R2, R2, 0x1, RZ, 0xc0, !PT ;  /* 0x0000000102027812 */ /* 0x000fe400078ec0ff */
[----:B------:R1:W2:Y:S02]  /*68a0*/  @P6 SYNCS.PHASECHK.TRANS64.TRYWAIT P1, [UR43+0x70], R0 ;  /* 0x00007000ff0065a7 */ /* 0x0002a4000802112b */
[----:B------:R-:W-:Y:S04]  /*68b0*/  ISETP.NE.U32.AND P5, PT, R2, 0x1, PT ;  /* 0x000000010200780c */ /* 0x000fe80003fa5070 */
[----:B------:R-:W-:Y:S02]  /*68c0*/  P2R R64, PR, RZ, 0x20 ;  /* 0x00000020ff407803 */ /* 0x000fe40000000000 */
[----:B-1----:R-:W-:Y:S04]  /*68d0*/  SHF.L.U32 R0, R58, 0x1f, RZ ;  /* 0x0000001f3a007819 */ /* 0x002fe800000006ff */
[----:B------:R1:W4:Y:S01]  /*68e0*/  SYNCS.PHASECHK.TRANS64.TRYWAIT P0, [R53+URZ+0xe0], R0 ;  /* 0x0000e000350075a7 */ /* 0x00032200080011ff */
[----:B--2---:R-:W-:Y:S01]  /*68f0*/  @P6 SEL R63, RZ, 0x1, !P1 ;  /* 0x00000001ff3f6807 */ /* 0x004fe20004800000 */
[----:B-1----:R-:W-:Y:S06]  /*6900*/  @!P6 BRA `(.L_x_112) ;  /* 0x000000000058e947 */ /* 0x002fec0003800000 */
[C---:B------:R-:W-:Y:S01]  /*6910*/  VIADD R2, R62.reuse, 0x200 ;  /* 0x000002003e027836 */ /* 0x040fe20000000000 */
[----:B------:R-:W-:Y:S01]  /*6920*/  LOP3.LUT P6, RZ, R45, 0x40, RZ, 0xc0, !PT ;  /* 0x000000402dff7812 */ /* 0x000fe200078cc0ff */
[----:B------:R-:W-:Y:S01]  /*6930*/  BSSY B0, `(.L_x_113) ;  /* 0x000000e000007945 */ /* 0x000fe20003800000 */
[----:B------:R-:W-:Y:S01]  /*6940*/  ISETP.NE.AND P2, PT, R63, RZ, PT ;  /* 0x000000ff3f00720c */ /* 0x000fe20003f45270 */
[----:B------:R-:W-:Y:S01]  /*6950*/  @P5 VIADD R4, R62, 0x210 ;  /* 0x000002103e045836 */ /* 0x000fe20000000000 */
[----:B------:R-:W-:Y:S01]  /*6960*/  PLOP3.LUT P1, PT, PT, PT, PT, 0x8, 0x80 ;  /* 0x000000000080781c */ /* 0x000fe20003f2e170 */
[----:B------:R-:W-:Y:S01]  /*6970*/  IMAD.MOV.U32 R39, RZ, RZ, RZ ;  /* 0x000000ffff277224 */ /* 0x000fe200078e00ff */
[----:B------:R-:W-:Y:S02]  /*6980*/  @P5 PLOP3.LUT P1, PT, P6, PT, PT, 0x80, 0x8 ;  /* 0x000000000008581c */ /* 0x000fe4000372f070 */
[----:B------:R-:W-:Y:S02]  /*6990*/  CS2R R36, SRZ ;  /* 0x0000000000247805 */ /* 0x000fe4000001ff00 */
[----:B------:R-:W-:Y:S02]  /*69a0*/  CS2R R30, SRZ ;  /* 0x00000000001e7805 */ /* 0x000fe4000001ff00 */
[----:B------:R-:W-:Y:S07]  /*69b0*/  CS2R R28, SRZ ;  /* 0x00000000001c7805 */ /* 0x000fee000001ff00 */
[----:B------:R-:W-:Y:S01]  /*69c0*/  @P1 VIADD R4, R2, 0xfffffff0 ;  /* 0xfffffff002041836 */ /* 0x000fe20000000000 */
[----:B------:R-:W-:Y:S06]  /*69d0*/  @P2 BRA `(.L_x_114) ;  /* 0x00000000000c2947 */ /* 0x000fec0003800000 */
[----:B------:R-:W-:Y:S04]  /*69e0*/  SHF.L.U32 R3, R59, 0x1f, RZ ;  /* 0x0000001f3b037819 */ /* 0x000fe800000006ff */
[----:B------:R-:W1:Y:S02]  /*69f0*/  SYNCS.PHASECHK.TRANS64.TRYWAIT P1, [UR43+0x70], R3 ;  /* 0x00007003ff0075a7 */ /* 0x000e64000802112b */
[----:B-1----:R-:W-:Y:S05]  /*6a00*/  @!P1 BRA `(.L_x_115) ;  /* 0x0000003000949947 */ /* 0x002fea0003800000 */
.L_x_114:
[----:B------:R-:W-:Y:S05]  /*6a10*/  BSYNC B0 ;  /* 0x0000000000007941 */ /* 0x000fea0003800000 */
.L_x_113:
[----:B------:R-:W-:Y:S01]  /*6a20*/  ISETP.NE.AND P1, PT, R64, RZ, PT ;  /* 0x000000ff4000720c */ /* 0x000fe20003f25270 */
[----:B------:R-:W-:Y:S11]  /*6a30*/  HFMA2 R26, -RZ, RZ, 0, 5.9604644775390625e-08 ;  /* 0x00000001ff1a7431 */ /* 0x000ff600000001ff */
[----:B------:R-:W-:Y:S01]  /*6a40*/  @!UPT UIADD3 URZ, UPT, UPT, URZ, URZ, URZ ;  /* 0x000000fffffff290 */ /* 0x000fe2000fffe0ff */
[----:B------:R2:W1:Y:S04]  /*6a50*/  @P1 LDS.128 R36, [R4] ;  /* 0x0000000004241984 */ /* 0x0004680000000c00 */
[----:B------:R2:W1:Y:S02]  /*6a60*/  @P1 LDS.128 R28, [R56+UR43+0x200] ;  /* 0x0002002b381c1984 */ /* 0x0004640008000c00 */
.L_x_112:
[----:B------:R-:W-:Y:S05]  /*6a70*/  BSYNC B1 ;  /* 0x0000000000017941 */ /* 0x000fea0003800000 */
.L_x_111:
[----:B-1----:R-:W-:Y:S04]  /*6a80*/  SHF.R.U32.HI R2, RZ, 0x15, R25 ;  /* 0x00000015ff027819 */ /* 0x002fe80000011619 */
[----:B------:R-:W-:Y:S01]  /*6a90*/  LOP3.LUT P1, RZ, R2, 0x3, R47, 0x48, !PT ;  /* 0x0000000302ff7812 */ /* 0x000fe2000782482f */
[----:B------:R-:W-:Y:S01]  /*6aa0*/  @!UPT UIADD3 URZ, UPT, UPT, URZ, URZ, URZ ;  /* 0x000000fffffff290 */ /* 0x000fe2000fffe0ff */
[----:B----4-:R-:W-:Y:S11]  /*6ab0*/  @P0 BRA `(.L_x_116) ;  /* 0x0000000000080947 */ /* 0x010ff60003800000 */
[----:B------:R-:W1:Y:S02]  /*6ac0*/  SYNCS.PHASECHK.TRANS64.TRYWAIT P0, [R53+URZ+0xe0], R0 ;  /* 0x0000e000350075a7 */ /* 0x000e6400080011ff */
[----:B-1----:R-:W-:Y:S05]  /*6ad0*/  @!P0 BRA `(.L_x_117) ;  /* 0x0000003000788947 */ /* 0x002fea0003800000 */
.L_x_116:
[----:B------:R-:W-:Y:S05]  /*6ae0*/  @!P1 BRA `(.L_x_118) ;  /* 0x0000000000409947 */ /* 0x000fea0003800000 */
[----:B------:R-:W4:Y:S01]  /*6af0*/  LDCU.64 UR8, c[0x4][0x70] ;  /* 0x01000e00ff0877ac */ /* 0x000f220008000a00 */
[----:B------:R-:W-:Y:S01]  /*6b00*/  MOV R3, 0x0 ;  /* 0x0000000000037802 */ /* 0x000fe20000000f00 */
[----:B------:R-:W-:Y:S02]  /*6b10*/  HFMA2 R12, -RZ, RZ, 0, 5.9604644775390625e-08 ;  /* 0x00000001ff0c7431 */ /* 0x000fe400000001ff */
[----:B------:R-:W-:Y:S02]  /*6b20*/  IMAD.MOV.U32 R8, RZ, RZ, 0x192 ;  /* 0x00000192ff087424 */ /* 0x000fe400078e00ff */
[----:B------:R-:W-:Y:S01]  /*6b30*/  IMAD.MOV.U32 R13, RZ, RZ, RZ ;  /* 0x000000ffff0d7224 */ /* 0x000fe200078e00ff */
[----:B------:R-:W5:Y:S01]  /*6b40*/  LDCU.64 UR6, c[0x4][0x78] ;  /* 0x01000f00ff0677ac */ /* 0x000f620008000a00 */
[----:B------:R-:W1:Y:S01]  /*6b50*/  LDC.64 R2, c[0x4][R3] ;  /* 0x0100000003027b82 */ /* 0x000e620000000a00 */
[----:B------:R-:W3:Y:S01]  /*6b60*/  LDCU.64 UR4, c[0x4][0x10] ;  /* 0x01000200ff0477ac */ /* 0x000ee20008000a00 */
[----:B----4-:R-:W-:Y:S01]  /*6b70*/  MOV R5, UR9 ;  /* 0x0000000900057c02 */ /* 0x010fe20008000f00 */
[----:B--2---:R-:W-:Y:S01]  /*6b80*/  IMAD.U32 R4, RZ, RZ, UR8 ;  /* 0x00000008ff047e24 */ /* 0x004fe2000f8e00ff */
[----:B-----5:R-:W-:Y:S01]  /*6b90*/  MOV R7, UR7 ;  /* 0x0000000700077c02 */ /* 0x020fe20008000f00 */
[----:B------:R-:W-:Y:S01]  /*6ba0*/  IMAD.U32 R6, RZ, RZ, UR6 ;  /* 0x00000006ff067e24 */ /* 0x000fe2000f8e00ff */
[----:B---3--:R-:W-:Y:S01]  /*6bb0*/  MOV R11, UR5 ;  /* 0x00000005000b7c02 */ /* 0x008fe20008000f00 */
[----:B------:R-:W-:Y:S02]  /*6bc0*/  IMAD.U32 R10, RZ, RZ, UR4 ;  /* 0x00000004ff0a7e24 */ /* 0x000fe4000f8e00ff */
[----:B------:R-:W-:Y:S07]  /*6bd0*/  LEPC R20, `(.L_x_118) ;  /* 0x000000001014794e */ /* 0x000fee0000000000 */
[----:B-1----:R-:W-:Y:S05]  /*6be0*/  CALL.ABS.NOINC R2 ;  /* 0x0000000002007343 */ /* 0x002fea0003c00000 */
.L_x_118:
[----:B------:R-:W-:Y:S05]  /*6bf0*/  WARPSYNC.ALL ;  /* 0x0000000000007948 */ /* 0x000fea0003800000 */
[----:B------:R-:W-:Y:S01]  /*6c00*/  R2UR UR4, R25 ;  /* 0x00000000190472ca */ /* 0x000fe200000e0000 */
[--C-:B------:R-:W-:Y:S01]  /*6c10*/  HADD2.F32 R3, -RZ, R28.reuse.H0_H0 ;  /* 0x2000001cff037230 */ /* 0x100fe20000004100 */
[----:B------:R-:W-:Y:S01]  /*6c20*/  MOV R65, 0x10 ;  /* 0x0000001000417802 */ /* 0x000fe20000000f00 */
[--C-:B------:R-:W-:Y:S01]  /*6c30*/  HADD2.F32 R20, -RZ, R29.reuse.H0_H0 ;  /* 0x2000001dff147230 */ /* 0x100fe20000004100 */
[----:B------:R-:W-:Y:S01]  /*6c40*/  LOP3.LUT P6, RZ, R45, 0x40, RZ, 0xc0, !PT ;  /* 0x000000402dff7812 */ /* 0x000fe200078cc0ff */
[----:B------:R-:W-:Y:S01]  /*6c50*/  HADD2.F32 R21, -RZ, R29.H1_H1 ;  /* 0x3000001dff157230 */ /* 0x000fe20000004100 */
[----:B------:R-:W-:Y:S01]  /*6c60*/  ISETP.NE.AND P0, PT, R60, RZ, PT ;  /* 0x000000ff3c00720c */ /* 0x000fe20003f05270 */
[----:B------:R-:W-:Y:S01]  /*6c70*/  BSSY.RECONVERGENT B0, `(.L_x_119) ;  /* 0x0000052000007945 */ /* 0x000fe20003800200 */
[----:B------:R-:W-:Y:S04]  /*6c80*/  SEL R65, R65, 0xfffffff0, !P6 ;  /* 0xfffffff041417807 */ /* 0x000fe80007000000 */
[----:B------:R-:W-:Y:S01]  /*6c90*/  IADD3 R62, PT, PT, R62, R65, RZ ;  /* 0x000000413e3e7210 */ /* 0x000fe20007ffe0ff */
[----:B--2---:R-:W1:Y:S02]  /*6ca0*/  LDTM.x16 R4, tmem[UR4] ;  /* 0x00000004000479ee */ /* 0x004e640008240000 */
[C---:B-1-3--:R-:W-:Y:S01]  /*6cb0*/  FMUL R0, R24.reuse, R4 ;  /* 0x0000000418007220 */ /* 0x04afe20000400000 */
[----:B------:R-:W-:Y:S02]  /*6cc0*/  HADD2.F32 R4, -RZ, R28.H1_H1 ;  /* 0x3000001cff047230 */ /* 0x000fe40000004100 */
[C---:B------:R-:W-:Y:S01]  /*6cd0*/  FMUL R2, R24.reuse, R5 ;  /* 0x0000000518027220 */ /* 0x040fe20000400000 */
[C---:B------:R-:W-:Y:S01]  /*6ce0*/  FMUL R7, R24.reuse, R7 ;  /* 0x0000000718077220 */ /* 0x040fe20000400000 */
[C---:B------:R-:W-:Y:S01]  /*6cf0*/  FFMA R0, R27.reuse, R3, R0 ;  /* 0x000000031b007223 */ /* 0x040fe20000000000 */
[C---:B------:R-:W-:Y:S01]  /*6d00*/  FMUL R3, R24.reuse, R6 ;  /* 0x0000000618037220 */ /* 0x040fe20000400000 */
[C---:B------:R-:W-:Y:S01]  /*6d10*/  FFMA R2, R27.reuse, R4, R2 ;  /* 0x000000041b027223 */ /* 0x040fe20000000002 */
[C---:B------:R-:W-:Y:S01]  /*6d20*/  FMUL R4, R24.reuse, R8 ;  /* 0x0000000818047220 */ /* 0x040fe20000400000 */
[C---:B------:R-:W-:Y:S01]  /*6d30*/  FMUL R8, R24.reuse, R12 ;  /* 0x0000000c18087220 */ /* 0x040fe20000400000 */
[----:B------:R-:W-:Y:S01]  /*6d40*/  FMUL R12, R24, R16 ;  /* 0x00000010180c7220 */ /* 0x000fe20000400000 */
[--C-:B------:R-:W-:Y:S01]  /*6d50*/  HADD2.F32 R16, -RZ, R30.reuse.H0_H0 ;  /* 0x2000001eff107230 */ /* 0x100fe20000004100 */
[----:B------:R-:W-:Y:S01]  /*6d60*/  F2FP.F16.F32.PACK_AB R32, R2, R0 ;  /* 0x000000000220723e */ /* 0x000fe200000000ff */
[----:B------:R-:W-:Y:S02]  /*6d70*/  HADD2.F32 R0, -RZ, R30.H1_H1 ;  /* 0x3000001eff007230 */ /* 0x000fe40000004100 */
[C---:B------:R-:W-:Y:S01]  /*6d80*/  FMUL R5, R24.reuse, R9 ;  /* 0x0000000918057220 */ /* 0x040fe20000400000 */
[C---:B------:R-:W-:Y:S01]  /*6d90*/  FFMA R3, R27.reuse, R20, R3 ;  /* 0x000000141b037223 */ /* 0x040fe20000000003 */
[C---:B------:R-:W-:Y:S01]  /*6da0*/  FFMA R7, R27.reuse, R21, R7 ;  /* 0x000000151b077223 */ /* 0x040fe20000000007 */
[--C-:B------:R-:W-:Y:S02]  /*6db0*/  HADD2.F32 R2, -RZ, R31.reuse.H0_H0 ;  /* 0x2000001fff027230 */ /* 0x100fe40000004100 */
[C---:B------:R-:W-:Y:S01]  /*6dc0*/  FFMA R4, R27.reuse, R16, R4 ;  /* 0x000000101b047223 */ /* 0x040fe20000000004 */
[C---:B------:R-:W-:Y:S01]  /*6dd0*/  FMUL R6, R24.reuse, R10 ;  /* 0x0000000a18067220 */ /* 0x040fe20000400000 */
[C---:B------:R-:W-:Y:S01]  /*6de0*/  FFMA R5, R27.reuse, R0, R5 ;  /* 0x000000001b057223 */ /* 0x040fe20000000005 */
[----:B------:R-:W-:Y:S02]  /*6df0*/  HADD2.F32 R16, -RZ, R31.H1_H1 ;  /* 0x3000001fff107230 */ /* 0x000fe40000004100 */
[C---:B------:R-:W-:Y:S01]  /*6e00*/  FMUL R11, R24.reuse, R11 ;  /* 0x0000000b180b7220 */ /* 0x040fe20000400000 */
[--C-:B------:R-:W-:Y:S02]  /*6e10*/  HADD2.F32 R0, -RZ, R36.reuse.H0_H0 ;  /* 0x20000024ff007230 */ /* 0x100fe40000004100 */
[----:B------:R-:W-:Y:S01]  /*6e20*/  FFMA R6, R27, R2, R6 ;  /* 0x000000021b067223 */ /* 0x000fe20000000006 */
[----:B------:R-:W-:Y:S01]  /*6e30*/  F2FP.F16.F32.PACK_AB R33, R7, R3 ;  /* 0x000000030721723e */ /* 0x000fe200000000ff */
[----:B------:R-:W-:Y:S02]  /*6e40*/  HADD2.F32 R2, -RZ, R36.H1_H1 ;  /* 0x30000024ff027230 */ /* 0x000fe40000004100 */
[C---:B------:R-:W-:Y:S01]  /*6e50*/  FFMA R11, R27.reuse, R16, R11 ;  /* 0x000000101b0b7223 */ /* 0x040fe2000000000b */
[C---:B------:R-:W-:Y:S01]  /*6e60*/  FMUL R9, R24.reuse, R13 ;  /* 0x0000000d18097220 */ /* 0x040fe20000400000 */
[--C-:B------:R-:W-:Y:S02]  /*6e70*/  HADD2.F32 R3, -RZ, R37.reuse.H0_H0 ;  /* 0x20000025ff037230 */ /* 0x100fe40000004100 */
[C---:B------:R-:W-:Y:S01]  /*6e80*/  FFMA R8, R27.reuse, R0, R8 ;  /* 0x000000001b087223 */ /* 0x040fe20000000008 */
[C---:B------:R-:W-:Y:S01]  /*6e90*/  FMUL R10, R24.reuse, R14 ;  /* 0x0000000e180a7220 */ /* 0x040fe20000400000 */
[----:B------:R-:W-:Y:S02]  /*6ea0*/  HADD2.F32 R0, -RZ, R37.H1_H1 ;  /* 0x30000025ff007230 */ /* 0x000fe40000004100 */
[C---:B------:R-:W-:Y:S01]  /*6eb0*/  FMUL R15, R24.reuse, R15 ;  /* 0x0000000f180f7220 */ /* 0x040fe20000400000 */
[C---:B------:R-:W-:Y:S01]  /*6ec0*/  FFMA R9, R27.reuse, R2, R9 ;  /* 0x000000021b097223 */ /* 0x040fe20000000009 */
[----:B------:R-:W-:Y:S01]  /*6ed0*/  FFMA R10, R27, R3, R10 ;  /* 0x000000031b0a7223 */ /* 0x000fe2000000000a */
[--C-:B------:R-:W-:Y:S01]  /*6ee0*/  HADD2.F32 R2, -RZ, R38.reuse.H0_H0 ;  /* 0x20000026ff027230 */ /* 0x100fe20000004100 */
[----:B------:R-:W-:Y:S01]  /*6ef0*/  F2FP.F16.F32.PACK_AB R34, R5, R4 ;  /* 0x000000040522723e */ /* 0x000fe200000000ff */
[----:B------:R-:W-:Y:S02]  /*6f00*/  HADD2.F32 R3, -RZ, R38.H1_H1 ;  /* 0x30000026ff037230 */ /* 0x000fe40000004100 */
[----:B------:R-:W-:Y:S01]  /*6f10*/  FFMA R15, R27, R0, R15 ;  /* 0x000000001b0f7223 */ /* 0x000fe2000000000f */
[C---:B------:R-:W-:Y:S01]  /*6f20*/  FMUL R13, R24.reuse, R17 ;  /* 0x00000011180d7220 */ /* 0x040fe20000400000 */
[--C-:B------:R-:W-:Y:S02]  /*6f30*/  HADD2.F32 R4, -RZ, R39.reuse.H0_H0 ;  /* 0x20000027ff047230 */ /* 0x100fe40000004100 */
[C---:B------:R-:W-:Y:S01]  /*6f40*/  FMUL R14, R24.reuse, R18 ;  /* 0x00000012180e7220 */ /* 0x040fe20000400000 */
[----:B------:R-:W-:Y:S02]  /*6f50*/  HADD2.F32 R0, -RZ, R39.H1_H1 ;  /* 0x30000027ff007230 */ /* 0x000fe40000004100 */
[----:B------:R-:W-:Y:S01]  /*6f60*/  FMUL R19, R24, R19 ;  /* 0x0000001318137220 */ /* 0x000fe20000400000 */
[----:B------:R-:W-:Y:S01]  /*6f70*/  F2FP.F16.F32.PACK_AB R35, R11, R6 ;  /* 0x000000060b23723e */ /* 0x000fe200000000ff */
[C---:B------:R-:W-:Y:S01]  /*6f80*/  FFMA R12, R27.reuse, R2, R12 ;  /* 0x000000021b0c7223 */ /* 0x040fe2000000000c */
[C---:B------:R-:W-:Y:S01]  /*6f90*/  FFMA R13, R27.reuse, R3, R13 ;  /* 0x000000031b0d7223 */ /* 0x040fe2000000000d */
[C---:B------:R-:W-:Y:S01]  /*6fa0*/  FFMA R14, R27.reuse, R4, R14 ;  /* 0x000000041b0e7223 */ /* 0x040fe2000000000e */
[----:B------:R-:W-:Y:S01]  /*6fb0*/  FFMA R19, R27, R0, R19 ;  /* 0x000000001b137223 */ /* 0x000fe20000000013 */
[----:B------:R1:W-:Y:S01]  /*6fc0*/  STS.128 [R56+UR43+0x200], R32 ;  /* 0x0002002038007988 */ /* 0x0003e20008000c2b */
[----:B------:R-:W-:Y:S02]  /*6fd0*/  F2FP.F16.F32.PACK_AB R8, R9, R8 ;  /* 0x000000080908723e */ /* 0x000fe400000000ff */
[----:B------:R-:W-:Y:S02]  /*6fe0*/  F2FP.F16.F32.PACK_AB R9, R15, R10 ;  /* 0x0000000a0f09723e */ /* 0x000fe400000000ff */
[----:B------:R-:W-:Y:S02]  /*6ff0*/  F2FP.F16.F32.PACK_AB R10, R13, R12 ;  /* 0x0000000c0d0a723e */ /* 0x000fe400000000ff */
[----:B------:R-:W-:Y:S05]  /*7000*/  F2FP.F16.F32.PACK_AB R11, R19, R14 ;  /* 0x0000000e130b723e */ /* 0x000fea00000000ff */
[----:B------:R1:W-:Y:S01]  /*7010*/  STS.128 [R62+0x200], R8 ;  /* 0x000200083e007388 */ /* 0x0003e20000000c00 */
[----:B------:R-:W-:Y:S01]  /*7020*/  @!PT LDS RZ, [RZ] ;  /* 0x00000000fffff984 */ /* 0x000fe20000000800 */
[----:B------:R-:W-:Y:S01]  /*7030*/  @!PT LDS RZ, [RZ] ;  /* 0x00000000fffff984 */ /* 0x000fe20000000800 */
[----:B------:R-:W-:Y:S01]  /*7040*/  @!PT LDS RZ, [RZ] ;  /* 0x00000000fffff984 */ /* 0x000fe20000000800 */
[----:B------:R-:W-:Y:S01]  /*7050*/  @!PT LDS RZ, [RZ] ;  /* 0x00000000fffff984 */ /* 0x000fe20000000800 */
[----:B------:R2:W-:Y:S07]  /*7060*/  MEMBAR.ALL.CTA ;  /* 0x0000000000007992 */ /* 0x0005ee0000008000 */
[----:B--2---:R-:W2:Y:S02]  /*7070*/  FENCE.VIEW.ASYNC.S ;  /* 0x00000000000073c6 */ /* 0x004ea40000000000 */
[----:B--2---:R-:W-:Y:S06]  /*7080*/  BAR.SYNC.DEFER_BLOCKING 0x1, 0x80 ;  /* 0x0042000000007b1d */ /* 0x004fec0000010000 */
[----:B------:R-:W-:Y:S05]  /*7090*/  @P0 BRA `(.L_x_120) ;  /* 0x00000000003c0947 */ /* 0x000fea0003800000 */
[----:B------:R-:W2:Y:S01]  /*70a0*/  LDCU.64 UR6, c[0x0][0x348] ;  /* 0x00006900ff0677ac */ /* 0x000ea20008000a00 */
[----:B------:R-:W-:Y:S01]  /*70b0*/  UIADD3 UR4, UPT, UPT, UR43, 0x200, URZ ;  /* 0x000002002b047890 */ /* 0x000fe2000fffe0ff */
[----:B------:R-:W-:Y:S01]  /*70c0*/  UMOV UR51, UR36 ;  /* 0x0000002400337c82 */ /* 0x000fe20008000000 */
[----:B------:R-:W-:Y:S02]  /*70d0*/  UIADD3 UR9, UPT, UPT, UR49, 0x40, URZ ;  /* 0x0000004031097890 */ /* 0x000fe4000fffe0ff */
[----:B------:R-:W-:Y:S02]  /*70e0*/  UIADD3 UR8, UPT, UPT, UR43, 0xa00, URZ ;  /* 0x00000a002b087890 */ /* 0x000fe4000fffe0ff */
[----:B------:R-:W-:Y:S01]  /*70f0*/  MOV R52, UR4 ;  /* 0x0000000400347c02 */ /* 0x000fe20008000f00 */
[----:B------:R-:W-:Y:S01]  /*7100*/  UMOV UR10, UR50 ;  /* 0x00000032000a7c82 */ /* 0x000fe20008000000 */
[----:B------:R-:W-:Y:S02]  /*7110*/  UMOV UR11, UR36 ;  /* 0x00000024000b7c82 */ /* 0x000fe40008000000 */
[----:B------:R-:W-:Y:S01]  /*7120*/  R2UR UR48, R52 ;  /* 0x00000000343072ca */ /* 0x000fe200000e0000 */
[----:B--2---:R-:W-:Y:S04]  /*7130*/  UIADD3 UR4, UP0, UPT, UR6, 0x680, URZ ;  /* 0x0000068006047890 */ /* 0x004fe8000ff1e0ff */
[----:B------:R-:W-:Y:S09]  /*7140*/  UIADD3.X UR5, UPT, UPT, URZ, UR7, URZ, UP0, !UPT ;  /* 0x00000007ff057290 */ /* 0x000ff200087fe4ff */
[----:B------:R2:W-:Y:S01]  /*7150*/  UTMASTG.3D [UR48], [UR4] ;  /* 0x00000030040073b5 */ /* 0x0005e20008010000 */
[----:B------:R2:W-:Y:S01]  /*7160*/  UTMASTG.3D [UR8], [UR4] ;  /* 0x00000008040073b5 */ /* 0x0005e20008010000 */
[----:B------:R0:W-:Y:S01]  /*7170*/  UTMACMDFLUSH ;  /* 0x00000000000079b7 */ /* 0x0001e20000000000 */
[----:B--2---:R-:W-:Y:S04]  /*7180*/  DEPBAR.LE SB0, 0x1 ;  /* 0x000080400000791a */ /* 0x004fe80000000000 */
.L_x_120:
[----:B------:R-:W-:Y:S05]  /*7190*/  BSYNC.RECONVERGENT B0 ;  /* 0x0000000000007941 */ /* 0x000fea0003800200 */
.L_x_119:
[----:B------:R-:W-:Y:S01]  /*71a0*/  BAR.SYNC.DEFER_BLOCKING 0x1, 0x80 ;  /* 0x0042000000007b1d */ /* 0x000fe20000010000 */
[----:B------:R-:W-:Y:S01]  /*71b0*/  ISETP.NE.AND P1, PT, R61, RZ, PT ;  /* 0x000000ff3d00720c */ /* 0x000fe20003f25270 */
[----:B------:R-:W-:Y:S01]  /*71c0*/  UISETP.NE.AND UP0, UPT, UR52, URZ, UPT ;  /* 0x000000ff3400728c */ /* 0x000fe2000bf05270 */
[----:B------:R-:W-:Y:S11]  /*71d0*/  LEA R2, R26, UR43, 0x3 ;  /* 0x0000002b1a027c11 */ /* 0x000ff6000f8e18ff */
[----:B------:R-:W-:Y:S01]  /*71e0*/  @P1 SHF.L.U32 R3, R59, 0x1f, RZ ;  /* 0x0000001f3b031819 */ /* 0x000fe200000006ff */
[----:B------:R-:W-:Y:S06]  /*71f0*/  BRA.U !UP0, `(.L_x_121) ;  /* 0x0000000108247547 */ /* 0x000fec000b800000 */
[----:B------:R-:W-:Y:S01]  /*7200*/  IMAD.U32 R4, RZ, RZ, UR46 ;  /* 0x0000002eff047e24 */ /* 0x000fe2000f8e00ff */
[----:B------:R-:W-:Y:S01]  /*7210*/  MOV R0, UR47 ;  /* 0x0000002f00007c02 */ /* 0x000fe20008000f00 */
[----:B------:R-:W-:Y:S03]  /*7220*/  UIADD3 UR4, UPT, UPT, UR46, 0x1, URZ ;  /* 0x000000012e047890 */ /* 0x000fe6000fffe0ff */
[----:B------:R-:W-:Y:S01]  /*7230*/  @P1 LEA R4, R4, UR43, 0x3 ;  /* 0x0000002b04041c11 */ /* 0x000fe2000f8e18ff */
[----:B------:R-:W-:Y:S04]  /*7240*/  UISETP.NE.AND UP0, UPT, UR4, 0x4, UPT ;  /* 0x000000040400788c */ /* 0x000fe8000bf05270 */
[----:B------:R-:W-:Y:S01]  /*7250*/  @P1 VIADD R4, R4, 0x90 ;  /* 0x0000009004041836 */ /* 0x000fe20000000000 */
[----:B------:R-:W-:Y:S04]  /*7260*/  USEL UR46, UR4, URZ, UP0 ;  /* 0x000000ff042e7287 */ /* 0x000fe80008000000 */
[----:B------:R-:W-:Y:S04]  /*7270*/  @P1 PRMT R0, R0, 0x654, R4 ;  /* 0x0000065400001816 */ /* 0x000fe80000000004 */
[----:B------:R2:W-:Y:S04]  /*7280*/  @P1 SYNCS.ARRIVE.TRANS64.RED.A1T0 RZ, [R0+URZ], RZ ;  /* 0x000000ff00ff19a7 */ /* 0x0005e800081004ff */
.L_x_121:
[----:B------:R-:W3:Y:S01]  /*7290*/  @P1 SYNCS.PHASECHK.TRANS64.TRYWAIT P0, [R2+URZ+0x70], R3 ;  /* 0x00007003020015a7 */ /* 0x000ee200080011ff */
[----:B------:R-:W-:Y:S01]  /*72a0*/  BSSY B1, `(.L_x_122) ;  /* 0x0000012000017945 */ /* 0x000fe20003800000 */
[----:B---3--:R-:W-:Y:S03]  /*72b0*/  @P1 SEL R63, RZ, 0x1, !P0 ;  /* 0x00000001ff3f1807 */ /* 0x008fe60004000000 */
[----:B------:R-:W-:Y:S05]  /*72c0*/  @!P1 BRA `(.L_x_123) ;  /* 0x00000000003c9947 */ /* 0x000fea0003800000 */
[----:B------:R-:W-:Y:S01]  /*72d0*/  ISETP.NE.AND P1, PT, R64, RZ, PT ;  /* 0x000000ff4000720c */ /* 0x000fe20003f25270 */
[----:B------:R-:W-:Y:S01]  /*72e0*/  BSSY B0, `(.L_x_124) ;  /* 0x0000009000007945 */ /* 0x000fe20003800000 */
[----:B------:R-:W-:Y:S11]  /*72f0*/  ISETP.NE.AND P0, PT, R63, RZ, PT ;  /* 0x000000ff3f00720c */ /* 0x000ff60003f05270 */
[----:B------:R-:W-:Y:S05]  /*7300*/  @P1 IMAD R4, R26, 0x1000, R56 ;  /* 0x000010001a041824 */ /* 0x000fea00078e0238 */
[----:B------:R-:W-:Y:S05]  /*7310*/  @P1 IADD3 R3, PT, PT, R4, UR43, RZ ;  /* 0x0000002b04031c10 */ /* 0x000fea000fffe0ff */
[----:B------:R-:W-:Y:S01]  /*7320*/  @P1 IMAD.IADD R3, R65, 0x1, R3 ;  /* 0x0000000141031824 */ /* 0x000fe200078e0203 */
[----:B------:R-:W-:Y:S06]  /*7330*/  @P0 BRA `(.L_x_125) ;  /* 0x00000000000c0947 */ /* 0x000fec0003800000 */
[----:B--2---:R-:W-:Y:S04]  /*7340*/  SHF.L.U32 R0, R59, 0x1f, RZ ;  /* 0x0000001f3b007819 */ /* 0x004fe800000006ff */
[----:B------:R-:W2:Y:S02]  /*7350*/  SYNCS.PHASECHK.TRANS64.TRYWAIT P0, [R2+URZ+0x70], R0 ;  /* 0x00007000020075a7 */ /* 0x000ea400080011ff */
[----:B--2---:R-:W-:Y:S05]  /*7360*/  @!P0 BRA `(.L_x_126) ;  /* 0x0000002800688947 */ /* 0x004fea0003800000 */
.L_x_125:
[----:B------:R-:W-:Y:S05]  /*7370*/  BSYNC B0 ;  /* 0x0000000000007941 */ /* 0x000fea0003800000 */
.L_x_124:
[----:B------:R-:W-:Y:S02]  /*7380*/  ISETP.NE.AND P0, PT, R64, RZ, PT ;  /* 0x000000ff4000720c */ /* 0x000fe40003f05270 */
[----:B------:R-:W-:Y:S11]  /*7390*/  IADD3 R26, PT, PT, R26, 0x1, RZ ;  /* 0x000000011a1a7810 */ /* 0x000ff60007ffe0ff */
[----:B------:R3:W4:Y:S04]  /*73a0*/  @P0 LDS.128 R28, [R4+UR43+0x200] ;  /* 0x0002002b041c0984 */ /* 0x0007280008000c00 */
[----:B------:R3:W1:Y:S02]  /*73b0*/  @P0 LDS.128 R36, [R3+0x200] ;  /* 0x0002000003240984 */ /* 0x0006640000000c00 */
.L_x_123:
[----:B------:R-:W-:Y:S05]  /*73c0*/  BSYNC B1 ;  /* 0x0000000000017941 */ /* 0x000fea0003800000 */
.L_x_122:
[----:B--2---:R-:W-:Y:S05]  /*73d0*/  VIADD R0, R25, 0x10 ;  /* 0x0000001019007836 */ /* 0x004fea0000000000 */
[----:B------:R-:W-:Y:S04]  /*73e0*/  SHF.R.U32.HI R0, RZ, 0x15, R0 ;  /* 0x00000015ff007819 */ /* 0x000fe80000011600 */
[----:B------:R-:W-:Y:S11]  /*73f0*/  LOP3.LUT P0, RZ, R0, 0x3, R47, 0x48, !PT ;  /* 0x0000000300ff7812 */ /* 0x000ff6000780482f */
[----:B------:R-:W-:Y:S02]  /*7400*/  @!UPT UIADD3 URZ, UPT, UPT, URZ, URZ, URZ ;  /* 0x000000fffffff290 */ /* 0x000fe4000fffe0ff */
[----:B------:R-:W-:Y:S05]  /*7410*/  @!P0 BRA `(.L_x_127) ;  /* 0x0000000000408947 */ /* 0x000fea0003800000 */
[----:B------:R-:W2:Y:S01]  /*7420*/  LDCU.64 UR8, c[0x4][0x70] ;  /* 0x01000e00ff0877ac */ /* 0x000ea20008000a00 */
[----:B---3--:R-:W-:Y:S01]  /*7430*/  MOV R3, 0x0 ;  /* 0x0000000000037802 */ /* 0x008fe20000000f00 */
[----:B------:R-:W-:Y:S02]  /*7440*/  HFMA2 R12, -RZ, RZ, 0, 5.9604644775390625e-08 ;  /* 0x00000001ff0c7431 */ /* 0x000fe400000001ff */
[----:B-1----:R-:W-:Y:S02]  /*7450*/  IMAD.MOV.U32 R8, RZ, RZ, 0x192 ;  /* 0x00000192ff087424 */ /* 0x002fe400078e00ff */
[----:B------:R-:W-:Y:S01]  /*7460*/  IMAD.MOV.U32 R13, RZ, RZ, RZ ;  /* 0x000000ffff0d7224 */ /* 0x000fe200078e00ff */
[----:B------:R-:W1:Y:S01]  /*7470*/  LDCU.64 UR6, c[0x4][0x78] ;  /* 0x01000f00ff0677ac */ /* 0x000e620008000a00 */
[----:B------:R-:W3:Y:S01]  /*7480*/  LDC.64 R2, c[0x4][R3] ;  /* 0x0100000003027b82 */ /* 0x000ee20000000a00 */
[----:B------:R-:W5:Y:S01]  /*7490*/  LDCU.64 UR4, c[0x4][0x10] ;  /* 0x01000200ff0477ac */ /* 0x000f620008000a00 */
[----:B--2---:R-:W-:Y:S01]  /*74a0*/  MOV R5, UR9 ;  /* 0x0000000900057c02 */ /* 0x004fe20008000f00 */
[----:B------:R-:W-:Y:S01]  /*74b0*/  IMAD.U32 R4, RZ, RZ, UR8 ;  /* 0x00000008ff047e24 */ /* 0x000fe2000f8e00ff */
[----:B-1----:R-:W-:Y:S01]  /*74c0*/  MOV R7, UR7 ;  /* 0x0000000700077c02 */ /* 0x002fe20008000f00 */
[----:B------:R-:W-:Y:S01]  /*74d0*/  IMAD.U32 R6, RZ, RZ, UR6 ;  /* 0x00000006ff067e24 */ /* 0x000fe2000f8e00ff */
[----:B-----5:R-:W-:Y:S01]  /*74e0*/  MOV R11, UR5 ;  /* 0x00000005000b7c02 */ /* 0x020fe20008000f00 */
[----:B------:R-:W-:Y:S02]  /*74f0*/  IMAD.U32 R10, RZ, RZ, UR4 ;  /* 0x00000004ff0a7e24 */ /* 0x000fe4000f8e00ff */
[----:B------:R-:W-:Y:S07]  /*7500*/  LEPC R20, `(.L_x_127) ;  /* 0x000000001014794e */ /* 0x000fee0000000000 */
[----:B---34-:R-:W-:Y:S05]  /*7510*/  CALL.ABS.NOINC R2 ;  /* 0x0000000002007343 */ /* 0x018fea0003c00000 */
.L_x_127:
[----:B------:R-:W-:Y:S01]  /*7520*/  ISETP.NE.AND P6, PT, R61, RZ, PT ;  /* 0x000000ff3d00720c */ /* 0x000fe20003fc5270 */
[----:B------:R-:W-:Y:S05]  /*7530*/  WARPSYNC.ALL ;  /* 0x0000000000007948 */ /* 0x000fea0003800000 */
[----:B------:R-:W-:Y:S01]  /*7540*/  R2UR UR4, R25 ;  /* 0x00000000190472ca */ /* 0x000fe200000e0000 */
[----:B---34-:R-:W-:Y:S01]  /*7550*/  HADD2.F32 R3, -RZ, R28.H0_H0 ;  /* 0x2000001cff037230 */ /* 0x018fe20000004100 */
[----:B------:R-:W-:Y:S01]  /*7560*/  ISETP.NE.AND P0, PT, R60, RZ, PT ;  /* 0x000000ff3c00720c */ /* 0x000fe20003f05270 */
[----:B------:R-:W-:Y:S01]  /*7570*/  HADD2.F32 R20, -RZ, R30.H0_H0 ;  /* 0x2000001eff147230 */ /* 0x000fe20000004100 */
[----:B------:R-:W-:Y:S09]  /*7580*/  BSSY.RECONVERGENT B0, `(.L_x_128) ;  /* 0x0000058000007945 */ /* 0x000ff20003800200 */
[----:B-1----:R-:W1:Y:S02]  /*7590*/  LDTM.x16 R4, tmem[UR4+0x10] ;  /* 0x00001004000479ee */ /* 0x002e640008240000 */
[C---:B-1----:R-:W-:Y:S01]  /*75a0*/  FMUL R0, R24.reuse, R4 ;  /* 0x0000000418007220 */ /* 0x042fe20000400000 */
[----:B------:R-:W-:Y:S02]  /*75b0*/  HADD2.F32 R4, -RZ, R28.H1_H1 ;  /* 0x3000001cff047230 */ /* 0x000fe40000004100 */
[C---:B------:R-:W-:Y:S01]  /*75c0*/  FMUL R2, R24.reuse, R5 ;  /* 0x0000000518027220 */ /* 0x040fe20000400000 */
[--C-:B------:R-:W-:Y:S02]  /*75d0*/  HADD2.F32 R5, -RZ, R29.reuse.H0_H0 ;  /* 0x2000001dff057230 */ /* 0x100fe40000004100 */
[C---:B------:R-:W-:Y:S01]  /*75e0*/  FFMA R0, R27.reuse, R3, R0 ;  /* 0x000000031b007223 */ /* 0x040fe20000000000 */
[C---:B------:R-:W-:Y:S01]  /*75f0*/  FMUL R3, R24.reuse, R6 ;  /* 0x0000000618037220 */ /* 0x040fe20000400000 */
[----:B------:R-:W-:Y:S02]  /*7600*/  HADD2.F32 R6, -RZ, R29.H1_H1 ;  /* 0x3000001dff067230 */ /* 0x000fe40000004100 */
[C---:B------:R-:W-:Y:S01]  /*7610*/  FFMA R2, R27.reuse, R4, R2 ;  /* 0x000000041b027223 */ /* 0x040fe20000000002 */
[C---:B------:R-:W-:Y:S01]  /*7620*/  FMUL R7, R24.reuse, R7 ;  /* 0x0000000718077220 */ /* 0x040fe20000400000 */
[C---:B------:R-:W-:Y:S01]  /*7630*/  FFMA R3, R27.reuse, R5, R3 ;  /* 0x000000051b037223 */ /* 0x040fe20000000003 */
[C---:B------:R-:W-:Y:S01]  /*7640*/  FMUL R4, R24.reuse, R8 ;  /* 0x0000000818047220 */ /* 0x040fe20000400000 */
[----:B------:R-:W-:Y:S01]  /*7650*/  FMUL R5, R24, R9 ;  /* 0x0000000918057220 */ /* 0x000fe20000400000 */
[----:B------:R-:W-:Y:S01]  /*7660*/  F2FP.F16.F32.PACK_AB R32, R2, R0 ;  /* 0x000000000220723e */ /* 0x000fe200000000ff */
[C---:B------:R-:W-:Y:S01]  /*7670*/  FFMA R7, R27.reuse, R6, R7 ;  /* 0x000000061b077223 */ /* 0x040fe20000000007 */
[----:B------:R-:W-:Y:S02]  /*7680*/  HADD2.F32 R0, -RZ, R30.H1_H1 ;  /* 0x3000001eff007230 */ /* 0x000fe40000004100 */
[----:B------:R-:W-:Y:S01]  /*7690*/  FFMA R4, R27, R20, R4 ;  /* 0x000000141b047223 */ /* 0x000fe20000000004 */
[--C-:B------:R-:W-:Y:S02]  /*76a0*/  HADD2.F32 R2, -RZ, R31.reuse.H0_H0 ;  /* 0x2000001fff027230 */ /* 0x100fe40000004100 */
[C---:B------:R-:W-:Y:S01]  /*76b0*/  FMUL R6, R24.reuse, R10 ;  /* 0x0000000a18067220 */ /* 0x040fe20000400000 */
[----:B------:R-:W-:Y:S01]  /*76c0*/  F2FP.F16.F32.PACK_AB R33, R7, R3 ;  /* 0x000000030721723e */ /* 0x000fe200000000ff */
[----:B------:R-:W-:Y:S02]  /*76d0*/  HADD2.F32 R3, -RZ, R31.H1_H1 ;  /* 0x3000001fff037230 */ /* 0x000fe40000004100 */
[C---:B------:R-:W-:Y:S01]  /*76e0*/  FFMA R5, R27.reuse, R0, R5 ;  /* 0x000000001b057223 */ /* 0x040fe20000000005 */
[C---:B------:R-:W-:Y:S01]  /*76f0*/  FMUL R11, R24.reuse, R11 ;  /* 0x0000000b180b7220 */ /* 0x040fe20000400000 */
[--C-:B------:R-:W-:Y:S02]  /*7700*/  HADD2.F32 R7, -RZ, R36.reuse.H0_H0 ;  /* 0x20000024ff077230 */ /* 0x100fe40000004100 */
[C---:B------:R-:W-:Y:S01]  /*7710*/  FMUL R8, R24.reuse, R12 ;  /* 0x0000000c18087220 */ /* 0x040fe20000400000 */
[----:B------:R-:W-:Y:S02]  /*7720*/  HADD2.F32 R0, -RZ, R36.H1_H1 ;  /* 0x30000024ff007230 */ /* 0x000fe40000004100 */
[C---:B------:R-:W-:Y:S01]  /*7730*/  FMUL R9, R24.reuse, R13 ;  /* 0x0000000d18097220 */ /* 0x040fe20000400000 */
[C---:B------:R-:W-:Y:S01]  /*7740*/  FFMA R6, R27.reuse, R2, R6 ;  /* 0x000000021b067223 */ /* 0x040fe20000000006 */
[C---:B------:R-:W-:Y:S01]  /*7750*/  FFMA R11, R27.reuse, R3, R11 ;  /* 0x000000031b0b7223 */ /* 0x040fe2000000000b */
[C---:B------:R-:W-:Y:S01]  /*7760*/  FFMA R8, R27.reuse, R7, R8 ;  /* 0x000000071b087223 */ /* 0x040fe20000000008 */
[C---:B------:R-:W-:Y:S01]  /*7770*/  FFMA R9, R27.reuse, R0, R9 ;  /* 0x000000001b097223 */ /* 0x040fe20000000009 */
[--C-:B------:R-:W-:Y:S02]  /*7780*/  HADD2.F32 R2, -RZ, R37.reuse.H0_H0 ;  /* 0x20000025ff027230 */ /* 0x100fe40000004100 */
[C---:B------:R-:W-:Y:S01]  /*7790*/  FMUL R10, R24.reuse, R14 ;  /* 0x0000000e180a7220 */ /* 0x040fe20000400000 */
[----:B------:R-:W-:Y:S02]  /*77a0*/  HADD2.F32 R0, -RZ, R37.H1_H1 ;  /* 0x30000025ff007230 */ /* 0x000fe40000004100 */
[C---:B------:R-:W-:Y:S01]  /*77b0*/  FMUL R15, R24.reuse, R15 ;  /* 0x0000000f180f7220 */ /* 0x040fe20000400000 */
[C---:B------:R-:W-:Y:S01]  /*77c0*/  FMUL R12, R24.reuse, R16 ;  /* 0x00000010180c7220 */ /* 0x040fe20000400000 */
[C---:B------:R-:W-:Y:S01]  /*77d0*/  FFMA R10, R27.reuse, R2, R10 ;  /* 0x000000021b0a7223 */ /* 0x040fe2000000000a */
[--C-:B------:R-:W-:Y:S02]  /*77e0*/  HADD2.F32 R2, -RZ, R38.reuse.H0_H0 ;  /* 0x20000026ff027230 */ /* 0x100fe40000004100 */
[----:B------:R-:W-:Y:S01]  /*77f0*/  FFMA R15, R27, R0, R15 ;  /* 0x000000001b0f7223 */ /* 0x000fe2000000000f */
[----:B------:R-:W-:Y:S01]  /*7800*/  HADD2.F32 R0, -RZ, R38.H1_H1 ;  /* 0x30000026ff007230 */ /* 0x000fe20000004100 */
[----:B------:R-:W-:Y:S01]  /*7810*/  F2FP.F16.F32.PACK_AB R34, R5, R4 ;  /* 0x000000040522723e */ /* 0x000fe200000000ff */
        /* <DEDUP_REMOVED lines=14> */
[----:B------:R-:W-:Y:S02]  /*7900*/  F2FP.F16.F32.PACK_AB R11, R19, R14 ;  /* 0x0000000e130b723e */ /* 0x000fe400000000ff */
[----:B------:R-:W-:Y:S02]  /*7910*/  MOV R2, UR46 ;  /* 0x0000002e00027c02 */ /* 0x000fe40008000f00 */
[----:B------:R-:W-:Y:S01]  /*7920*/  MOV R0, UR47 ;  /* 0x0000002f00007c02 */ /* 0x000fe20008000f00 */
[----:B------:R1:W-:Y:S01]  /*7930*/  STS.128 [R62+0x1200], R8 ;  /* 0x001200083e007388 */ /* 0x0003e20000000c00 */
[----:B------:R-:W-:Y:S02]  /*7940*/  @P6 LEA R2, R2, UR43, 0x3 ;  /* 0x0000002b02026c11 */ /* 0x000fe4000f8e18ff */
[----:B------:R-:W-:Y:S02]  /*7950*/  @P6 SHF.L.U32 R3, R59, 0x1f, RZ ;  /* 0x0000001f3b036819 */ /* 0x000fe400000006ff */
[----:B------:R-:W-:Y:S01]  /*7960*/  @P6 IADD3 R2, PT, PT, R2, 0x90, RZ ;  /* 0x0000009002026810 */ /* 0x000fe20007ffe0ff */
[----:B------:R-:W-:Y:S01]  /*7970*/  @!PT LDS RZ, [RZ] ;  /* 0x00000000fffff984 */ /* 0x000fe20000000800 */
[----:B------:R-:W-:Y:S01]  /*7980*/  @!PT LDS RZ, [RZ] ;  /* 0x00000000fffff984 */ /* 0x000fe20000000800 */
[----:B------:R-:W-:Y:S01]  /*7990*/  @!PT LDS RZ, [RZ] ;  /* 0x00000000fffff984 */ /* 0x000fe20000000800 */
[----:B------:R-:W-:Y:S01]  /*79a0*/  @!PT LDS RZ, [RZ] ;  /* 0x00000000fffff984 */ /* 0x000fe20000000800 */
[----:B------:R2:W-:Y:S06]  /*79b0*/  MEMBAR.ALL.CTA ;  /* 0x0000000000007992 */ /* 0x0005ec0000008000 */
[----:B--2---:R-:W2:Y:S01]  /*79c0*/  FENCE.VIEW.ASYNC.S ;  /* 0x00000000000073c6 */ /* 0x004ea20000000000 */
[----:B------:R-:W-:Y:S02]  /*79d0*/  @P6 PRMT R0, R0, 0x654, R2 ;  /* 0x0000065400006816 */ /* 0x000fe40000000002 */
[----:B------:R-:W-:Y:S01]  /*79e0*/  LEA R2, R26, UR43, 0x3 ;  /* 0x0000002b1a027c11 */ /* 0x000fe2000f8e18ff */
[----:B--2---:R-:W-:Y:S06]  /*79f0*/  BAR.SYNC.DEFER_BLOCKING 0x1, 0x80 ;  /* 0x0042000000007b1d */ /* 0x004fec0000010000 */
[----:B------:R-:W-:Y:S05]  /*7a00*/  @P0 BRA `(.L_x_129) ;  /* 0x00000000003c0947 */ /* 0x000fea0003800000 */
[----:B------:R-:W2:Y:S01]  /*7a10*/  LDCU.64 UR6, c[0x0][0x348] ;  /* 0x00006900ff0677ac */ /* 0x000ea20008000a00 */
[----:B------:R-:W-:Y:S02]  /*7a20*/  UIADD3 UR13, UPT, UPT, UR49, 0x10, URZ ;  /* 0x00000010310d7890 */ /* 0x000fe4000fffe0ff */
[----:B------:R-:W-:Y:S01]  /*7a30*/  UIADD3 UR12, UPT, UPT, UR43, 0x1200, URZ ;  /* 0x000012002b0c7890 */ /* 0x000fe2000fffe0ff */
[----:B------:R-:W-:Y:S01]  /*7a40*/  UMOV UR14, UR50 ;  /* 0x00000032000e7c82 */ /* 0x000fe20008000000 */
[----:B------:R-:W-:Y:S01]  /*7a50*/  UMOV UR15, UR36 ;  /* 0x00000024000f7c82 */ /* 0x000fe20008000000 */
[----:B------:R-:W-:Y:S02]  /*7a60*/  UIADD3 UR9, UPT, UPT, UR49, 0x50, URZ ;  /* 0x0000005031097890 */ /* 0x000fe4000fffe0ff */
[----:B------:R-:W-:Y:S01]  /*7a70*/  UIADD3 UR8, UPT, UPT, UR43, 0x1a00, URZ ;  /* 0x00001a002b087890 */ /* 0x000fe2000fffe0ff */
[----:B------:R-:W-:Y:S01]  /*7a80*/  UMOV UR10, UR50 ;  /* 0x00000032000a7c82 */ /* 0x000fe20008000000 */
[----:B------:R-:W-:Y:S01]  /*7a90*/  UMOV UR11, UR36 ;  /* 0x00000024000b7c82 */ /* 0x000fe20008000000 */
[----:B--2---:R-:W-:Y:S04]  /*7aa0*/  UIADD3 UR4, UP0, UPT, UR6, 0x680, URZ ;  /* 0x0000068006047890 */ /* 0x004fe8000ff1e0ff */
[----:B------:R-:W-:Y:S09]  /*7ab0*/  UIADD3.X UR5, UPT, UPT, URZ, UR7, URZ, UP0, !UPT ;  /* 0x00000007ff057290 */ /* 0x000ff200087fe4ff */
[----:B------:R2:W-:Y:S01]  /*7ac0*/  UTMASTG.3D [UR12], [UR4] ;  /* 0x0000000c040073b5 */ /* 0x0005e20008010000 */
[----:B------:R2:W-:Y:S01]  /*7ad0*/  UTMASTG.3D [UR8], [UR4] ;  /* 0x00000008040073b5 */ /* 0x0005e20008010000 */
[----:B------:R0:W-:Y:S01]  /*7ae0*/  UTMACMDFLUSH ;  /* 0x00000000000079b7 */ /* 0x0001e20000000000 */
[----:B--2---:R-:W-:Y:S04]  /*7af0*/  DEPBAR.LE SB0, 0x1 ;  /* 0x000080400000791a */ /* 0x004fe80000000000 */
.L_x_129:
[----:B------:R-:W-:Y:S05]  /*7b00*/  BSYNC.RECONVERGENT B0 ;  /* 0x0000000000007941 */ /* 0x000fea0003800200 */
.L_x_128:
[----:B------:R-:W-:Y:S01]  /*7b10*/  BAR.SYNC.DEFER_BLOCKING 0x1, 0x80 ;  /* 0x0042000000007b1d */ /* 0x000fe20000010000 */
[----:B------:R-:W-:Y:S04]  /*7b20*/  UIADD3 UR4, UPT, UPT, UR46, 0x1, URZ ;  /* 0x000000012e047890 */ /* 0x000fe8000fffe0ff */
[----:B------:R-:W-:Y:S04]  /*7b30*/  UISETP.NE.AND UP0, UPT, UR4, 0x4, UPT ;  /* 0x000000040400788c */ /* 0x000fe8000bf05270 */
[----:B------:R-:W-:Y:S01]  /*7b40*/  USEL UR44, UR4, URZ, UP0 ;  /* 0x000000ff042c7287 */ /* 0x000fe20008000000 */
[----:B------:R2:W-:Y:S01]  /*7b50*/  @P6 SYNCS.ARRIVE.TRANS64.RED.A1T0 RZ, [R0+URZ], RZ ;  /* 0x000000ff00ff69a7 */ /* 0x0005e200081004ff */
[----:B------:R-:W-:Y:S01]  /*7b60*/  BSSY B1, `(.L_x_130) ;  /* 0x0000013000017945 */ /* 0x000fe20003800000 */
[----:B------:R-:W3:Y:S02]  /*7b70*/  @P6 SYNCS.PHASECHK.TRANS64.TRYWAIT P0, [R2+URZ+0x70], R3 ;  /* 0x00007003020065a7 */ /* 0x000ee400080011ff */
[----:B---3--:R-:W-:Y:S01]  /*7b80*/  @P6 SEL R63, RZ, 0x1, !P0 ;  /* 0x00000001ff3f6807 */ /* 0x008fe20004000000 */
[----:B--2---:R-:W-:Y:S06]  /*7b90*/  @!P6 BRA `(.L_x_131) ;  /* 0x00000000003ce947 */ /* 0x004fec0003800000 */
[----:B------:R-:W-:Y:S01]  /*7ba0*/  ISETP.NE.AND P1, PT, R64, RZ, PT ;  /* 0x000000ff4000720c */ /* 0x000fe20003f25270 */
[----:B------:R-:W-:Y:S01]  /*7bb0*/  BSSY B0, `(.L_x_132) ;  /* 0x0000009000007945 */ /* 0x000fe20003800000 */
[----:B------:R-:W-:Y:S11]  /*7bc0*/  ISETP.NE.AND P0, PT, R63, RZ, PT ;  /* 0x000000ff3f00720c */ /* 0x000ff60003f05270 */
[----:B------:R-:W-:Y:S05]  /*7bd0*/  @P1 IMAD R3, R26, 0x1000, R56 ;  /* 0x000010001a031824 */ /* 0x000fea00078e0238 */
[----:B------:R-:W-:Y:S05]  /*7be0*/  @P1 IADD3 R0, PT, PT, R3, UR43, RZ ;  /* 0x0000002b03001c10 */ /* 0x000fea000fffe0ff */
[----:B------:R-:W-:Y:S01]  /*7bf0*/  @P1 IMAD.IADD R0, R65, 0x1, R0 ;  /* 0x0000000141001824 */ /* 0x000fe200078e0200 */
[----:B------:R-:W-:Y:S06]  /*7c00*/  @P0 BRA `(.L_x_133) ;  /* 0x00000000000c0947 */ /* 0x000fec0003800000 */
[----:B------:R-:W-:Y:S04]  /*7c10*/  SHF.L.U32 R4, R59, 0x1f, RZ ;  /* 0x0000001f3b047819 */ /* 0x000fe800000006ff */
[----:B------:R-:W2:Y:S02]  /*7c20*/  SYNCS.PHASECHK.TRANS64.TRYWAIT P0, [R2+URZ+0x70], R4 ;  /* 0x00007004020075a7 */ /* 0x000ea400080011ff */
[----:B--2---:R-:W-:Y:S05]  /*7c30*/  @!P0 BRA `(.L_x_134) ;  /* 0x0000002000488947 */ /* 0x004fea0003800000 */
.L_x_133:
[----:B------:R-:W-:Y:S05]  /*7c40*/  BSYNC B0 ;  /* 0x0000000000007941 */ /* 0x000fea0003800000 */
.L_x_132:
[----:B------:R-:W-:Y:S02]  /*7c50*/  ISETP.NE.AND P0, PT, R64, RZ, PT ;  /* 0x000000ff4000720c */ /* 0x000fe40003f05270 */
[----:B------:R-:W-:Y:S11]  /*7c60*/  IADD3 R26, PT, PT, R26, 0x1, RZ ;  /* 0x000000011a1a7810 */ /* 0x000ff60007ffe0ff */
[----:B------:R3:W4:Y:S04]  /*7c70*/  @P0 LDS.128 R28, [R3+UR43+0x200] ;  /* 0x0002002b031c0984 */ /* 0x0007280008000c00 */
[----:B------:R3:W1:Y:S02]  /*7c80*/  @P0 LDS.128 R36, [R0+0x200] ;  /* 0x0002000000240984 */ /* 0x0006640000000c00 */
.L_x_131:
[----:B------:R-:W-:Y:S05]  /*7c90*/  BSYNC B1 ;  /* 0x0000000000017941 */ /* 0x000fea0003800000 */
.L_x_130:
[----:B---3--:R-:W-:Y:S05]  /*7ca0*/  VIADD R0, R25, 0x20 ;  /* 0x0000002019007836 */ /* 0x008fea0000000000 */
[----:B------:R-:W-:Y:S04]  /*7cb0*/  SHF.R.U32.HI R0, RZ, 0x15, R0 ;  /* 0x00000015ff007819 */ /* 0x000fe80000011600 */
[----:B------:R-:W-:Y:S11]  /*7cc0*/  LOP3.LUT P0, RZ, R0, 0x3, R47, 0x48, !PT ;  /* 0x0000000300ff7812 */ /* 0x000ff6000780482f */
[----:B------:R-:W-:Y:S02]  /*7cd0*/  @!UPT UIADD3 URZ, UPT, UPT, URZ, URZ, URZ ;  /* 0x000000fffffff290 */ /* 0x000fe4000fffe0ff */
[----:B------:R-:W-:Y:S05]  /*7ce0*/  @!P0 BRA `(.L_x_135) ;  /* 0x0000000000408947 */ /* 0x000fea0003800000 */
[----:B------:R-:W3:Y:S01]  /*7cf0*/  LDCU.64 UR8, c[0x4][0x70] ;  /* 0x01000e00ff0877ac */ /* 0x000ee20008000a00 */
[----:B------:R-:W-:Y:S01]  /*7d00*/  MOV R3, 0x0 ;  /* 0x0000000000037802 */ /* 0x000fe20000000f00 */
[----:B------:R-:W-:Y:S02]  /*7d10*/  HFMA2 R12, -RZ, RZ, 0, 5.9604644775390625e-08 ;  /* 0x00000001ff0c7431 */ /* 0x000fe400000001ff */
[----:B-1----:R-:W-:Y:S02]  /*7d20*/  IMAD.MOV.U32 R8, RZ, RZ, 0x192 ;  /* 0x00000192ff087424 */ /* 0x002fe400078e00ff */
[----:B------:R-:W-:Y:S01]  /*7d30*/  IMAD.MOV.U32 R13, RZ, RZ, RZ ;  /* 0x000000ffff0d7224 */ /* 0x000fe200078e00ff */
[----:B------:R-:W1:Y:S01]  /*7d40*/  LDCU.64 UR6, c[0x4][0x78] ;  /* 0x01000f00ff0677ac */ /* 0x000e620008000a00 */
[----:B--2---:R-:W2:Y:S01]  /*7d50*/  LDC.64 R2, c[0x4][R3] ;  /* 0x0100000003027b82 */ /* 0x004ea20000000a00 */
[----:B------:R-:W5:Y:S01]  /*7d60*/  LDCU.64 UR4, c[0x4][0x10] ;  /* 0x01000200ff0477ac */ /* 0x000f620008000a00 */
[----:B---3--:R-:W-:Y:S01]  /*7d70*/  MOV R5, UR9 ;  /* 0x0000000900057c02 */ /* 0x008fe20008000f00 */
[----:B------:R-:W-:Y:S01]  /*7d80*/  IMAD.U32 R4, RZ, RZ, UR8 ;  /* 0x00000008ff047e24 */ /* 0x000fe2000f8e00ff */
[----:B-1----:R-:W-:Y:S01]  /*7d90*/  MOV R7, UR7 ;  /* 0x0000000700077c02 */ /* 0x002fe20008000f00 */
[----:B------:R-:W-:Y:S01]  /*7da0*/  IMAD.U32 R6, RZ, RZ, UR6 ;  /* 0x00000006ff067e24 */ /* 0x000fe2000f8e00ff */
[----:B-----5:R-:W-:Y:S01]  /*7db0*/  MOV R11, UR5 ;  /* 0x00000005000b7c02 */ /* 0x020fe20008000f00 */
[----:B------:R-:W-:Y:S02]  /*7dc0*/  IMAD.U32 R10, RZ, RZ, UR4 ;  /* 0x00000004ff0a7e24 */ /* 0x000fe4000f8e00ff */
[----:B------:R-:W-:Y:S07]  /*7dd0*/  LEPC R20, `(.L_x_135) ;  /* 0x000000001014794e */ /* 0x000fee0000000000 */
[----:B--2-4-:R-:W-:Y:S05]  /*7de0*/  CALL.ABS.NOINC R2 ;  /* 0x0000000002007343 */ /* 0x014fea0003c00000 */
.L_x_135:
[----:B------:R-:W-:Y:S01]  /*7df0*/  ISETP.NE.AND P6, PT, R61, RZ, PT ;  /* 0x000000ff3d00720c */ /* 0x000fe20003fc5270 */
[----:B------:R-:W-:Y:S05]  /*7e00*/  WARPSYNC.ALL ;  /* 0x0000000000007948 */ /* 0x000fea0003800000 */
[----:B------:R-:W-:Y:S01]  /*7e10*/  R2UR UR4, R25 ;  /* 0x00000000190472ca */ /* 0x000fe200000e0000 */
[----:B----4-:R-:W-:Y:S01]  /*7e20*/  HADD2.F32 R3, -RZ, R28.H0_H0 ;  /* 0x2000001cff037230 */ /* 0x010fe20000004100 */
[----:B------:R-:W-:Y:S01]  /*7e30*/  ISETP.NE.AND P0, PT, R60, RZ, PT ;  /* 0x000000ff3c00720c */ /* 0x000fe20003f05270 */
[----:B------:R-:W-:Y:S01]  /*7e40*/  HADD2.F32 R20, -RZ, R30.H0_H0 ;  /* 0x2000001eff147230 */ /* 0x000fe20000004100 */
[----:B------:R-:W-:Y:S09]  /*7e50*/  BSSY.RECONVERGENT B0, `(.L_x_136) ;  /* 0x0000058000007945 */ /* 0x000ff20003800200 */
[----:B-12---:R-:W1:Y:S02]  /*7e60*/  LDTM.x16 R4, tmem[UR4+0x20] ;  /* 0x00002004000479ee */ /* 0x006e640008240000 */
        /* <DEDUP_REMOVED lines=59> */
[----:B------:R-:W-:Y:S02]  /*8220*/  LEA R3, R26, UR43, 0x3 ;  /* 0x0000002b1a037c11 */ /* 0x000fe4000f8e18ff */
        /* <DEDUP_REMOVED lines=8> */
[----:B------:R-:W-:Y:S01]  /*82b0*/  @P6 SHF.L.U32 R2, R59, 0x1f, RZ ;  /* 0x0000001f3b026819 */ /* 0x000fe200000006ff */
        /* <DEDUP_REMOVED lines=17> */
.L_x_137:
[----:B------:R-:W-:Y:S05]  /*83d0*/  BSYNC.RECONVERGENT B0 ;  /* 0x0000000000007941 */ /* 0x000fea0003800200 */
.L_x_136:
        /* <DEDUP_REMOVED lines=19> */
.L_x_141:
[----:B------:R-:W-:Y:S05]  /*8510*/  BSYNC B0 ;  /* 0x0000000000007941 */ /* 0x000fea0003800000 */
.L_x_140:
[----:B------:R-:W-:Y:S11]  /*8520*/  ISETP.NE.AND P0, PT, R64, RZ, PT ;  /* 0x000000ff4000720c */ /* 0x000ff60003f05270 */
[----:B------:R-:W-:Y:S02]  /*8530*/  @!UPT UIADD3 URZ, UPT, UPT, URZ, URZ, URZ ;  /* 0x000000fffffff290 */ /* 0x000fe4000fffe0ff */
[----:B------:R3:W4:Y:S04]  /*8540*/  @P0 LDS.128 R28, [R26+UR43+0x200] ;  /* 0x0002002b1a1c0984 */ /* 0x0007280008000c00 */
[----:B------:R3:W1:Y:S02]  /*8550*/  @P0 LDS.128 R36, [R65+0x200] ;  /* 0x0002000041240984 */ /* 0x0006640000000c00 */
.L_x_139:
[----:B------:R-:W-:Y:S05]  /*8560*/  BSYNC B1 ;  /* 0x0000000000017941 */ /* 0x000fea0003800000 */
.L_x_138:
[----:B--2---:R-:W-:Y:S05]  /*8570*/  VIADD R0, R25, 0x30 ;  /* 0x0000003019007836 */ /* 0x004fea0000000000 */
[----:B------:R-:W-:Y:S04]  /*8580*/  SHF.R.U32.HI R0, RZ, 0x15, R0 ;  /* 0x00000015ff007819 */ /* 0x000fe80000011600 */
[----:B------:R-:W-:Y:S11]  /*8590*/  LOP3.LUT P0, RZ, R0, 0x3, R47, 0x48, !PT ;  /* 0x0000000300ff7812 */ /* 0x000ff6000780482f */
[----:B------:R-:W-:Y:S02]  /*85a0*/  @!UPT UIADD3 URZ, UPT, UPT, URZ, URZ, URZ ;  /* 0x000000fffffff290 */ /* 0x000fe4000fffe0ff */
[----:B------:R-:W-:Y:S05]  /*85b0*/  @!P0 BRA `(.L_x_143) ;  /* 0x0000000000408947 */ /* 0x000fea0003800000 */
[----:B------:R-:W2:Y:S01]  /*85c0*/  LDCU.64 UR8, c[0x4][0x70] ;  /* 0x01000e00ff0877ac */ /* 0x000ea20008000a00 */
[----:B------:R-:W-:Y:S01]  /*85d0*/  MOV R3, 0x0 ;  /* 0x0000000000037802 */ /* 0x000fe20000000f00 */
        /* <DEDUP_REMOVED lines=14> */
.L_x_143:
[----:B------:R-:W-:Y:S01]  /*86c0*/  ISETP.NE.AND P0, PT, R60, RZ, PT ;  /* 0x000000ff3c00720c */ /* 0x000fe20003f05270 */
[----:B------:R-:W-:Y:S05]  /*86d0*/  WARPSYNC.ALL ;  /* 0x0000000000007948 */ /* 0x000fea0003800000 */
[----:B------:R-:W-:Y:S01]  /*86e0*/  R2UR UR4, R25 ;  /* 0x00000000190472ca */ /* 0x000fe200000e0000 */
[--C-:B----4-:R-:W-:Y:S01]  /*86f0*/  HADD2.F32 R20, -RZ, R28.reuse.H0_H0 ;  /* 0x2000001cff147230 */ /* 0x110fe20000004100 */
[----:B------:R-:W-:Y:S01]  /*8700*/  IADD3 R53, PT, PT, R53, 0x100, RZ ;  /* 0x0000010035357810 */ /* 0x000fe20007ffe0ff */
[----:B------:R-:W-:Y:S01]  /*8710*/  HADD2.F32 R21, -RZ, R28.H1_H1 ;  /* 0x3000001cff157230 */ /* 0x000fe20000004100 */
[----:B------:R-:W-:Y:S01]  /*8720*/  BSSY.RECONVERGENT B0, `(.L_x_144) ;  /* 0x0000054000007945 */ /* 0x000fe20003800200 */
[--C-:B------:R-:W-:Y:S01]  /*8730*/  HADD2.F32 R25, -RZ, R29.reuse.H0_H0 ;  /* 0x2000001dff197230 */ /* 0x100fe20000004100 */
[----:B------:R-:W-:Y:S01]  /*8740*/  LOP3.LUT R53, R53, 0xfefffff8, RZ, 0xc0, !PT ;  /* 0xfefffff835357812 */ /* 0x000fe200078ec0ff */
[----:B---3--:R-:W-:Y:S02]  /*8750*/  HADD2.F32 R26, -RZ, R29.H1_H1 ;  /* 0x3000001dff1a7230 */ /* 0x008fe40000004100 */
[--C-:B------:R-:W-:Y:S02]  /*8760*/  HADD2.F32 R28, -RZ, R30.reuse.H0_H0 ;  /* 0x2000001eff1c7230 */ /* 0x100fe40000004100 */
[----:B------:R-:W-:Y:S02]  /*8770*/  HADD2.F32 R29, -RZ, R30.H1_H1 ;  /* 0x3000001eff1d7230 */ /* 0x000fe40000004100 */
[----:B-1----:R-:W1:Y:S01]  /*8780*/  LDTM.x16 R4, tmem[UR4+0x30] ;  /* 0x00003004000479ee */ /* 0x002e620008240000 */
[----:B------:R-:W-:Y:S01]  /*8790*/  NOP ;  /* 0x0000000000007918 */ /* 0x000fe20000000000 */
[----:B-1----:R1:W-:Y:S01]  /*87a0*/  SYNCS.ARRIVE.TRANS64.RED.A1T0 RZ, [R53+URZ], RZ ;  /* 0x000000ff35ff79a7 */ /* 0x0023e200081004ff */
[--C-:B------:R-:W-:Y:S02]  /*87b0*/  HADD2.F32 R30, -RZ, R31.reuse.H0_H0 ;  /* 0x2000001fff1e7230 */ /* 0x100fe40000004100 */
[----:B------:R-:W-:Y:S02]  /*87c0*/  HADD2.F32 R31, -RZ, R31.H1_H1 ;  /* 0x3000001fff1f7230 */ /* 0x000fe40000004100 */
        /* <DEDUP_REMOVED lines=8> */
[C---:B------:R-:W-:Y:S01]  /*8850*/  FMUL R4, R24.reuse, R4 ;  /* 0x0000000418047220 */ /* 0x040fe20000400000 */
[C---:B------:R-:W-:Y:S01]  /*8860*/  FMUL R5, R24.reuse, R5 ;  /* 0x0000000518057220 */ /* 0x040fe20000400000 */
[C---:B------:R-:W-:Y:S01]  /*8870*/  FMUL R6, R24.reuse, R6 ;  /* 0x0000000618067220 */ /* 0x040fe20000400000 */
[C---:B------:R-:W-:Y:S01]  /*8880*/  FMUL R7, R24.reuse, R7 ;  /* 0x0000000718077220 */ /* 0x040fe20000400000 */
[C---:B------:R-:W-:Y:S01]  /*8890*/  FFMA R4, R27.reuse, R20, R4 ;  /* 0x000000141b047223 */ /* 0x040fe20000000004 */
        /* <DEDUP_REMOVED lines=15> */
[C---:B------:R-:W-:Y:S01]  /*8990*/  FMUL R12, R24.reuse, R16 ;  /* 0x00000010180c7220 */ /* 0x040fe20000400000 */
[C---:B------:R-:W-:Y:S01]  /*89a0*/  FFMA R0, R27.reuse, R32, R0 ;  /* 0x000000201b007223 */ /* 0x040fe20000000000 */
[C---:B------:R-:W-:Y:S01]  /*89b0*/  FMUL R13, R24.reuse, R17 ;  /* 0x00000011180d7220 */ /* 0x040fe20000400000 */
[----:B------:R-:W-:Y:S01]  /*89c0*/  FFMA R2, R27, R33, R2 ;  /* 0x000000211b027223 */ /* 0x000fe20000000002 */
[----:B------:R-:W-:Y:S01]  /*89d0*/  F2FP.F16.F32.PACK_AB R4, R5, R4 ;  /* 0x000000040504723e */ /* 0x000fe200000000ff */
[C---:B------:R-:W-:Y:S01]  /*89e0*/  FMUL R14, R24.reuse, R18 ;  /* 0x00000012180e7220 */ /* 0x040fe20000400000 */
[----:B------:R-:W-:Y:S01]  /*89f0*/  FFMA R3, R27, R34, R3 ;  /* 0x000000221b037223 */ /* 0x000fe20000000003 */
[----:B------:R-:W-:Y:S01]  /*8a00*/  F2FP.F16.F32.PACK_AB R5, R7, R6 ;  /* 0x000000060705723e */ /* 0x000fe200000000ff */
[----:B------:R-:W-:Y:S01]  /*8a10*/  FFMA R15, R27, R35, R15 ;  /* 0x000000231b0f7223 */ /* 0x000fe2000000000f */
[----:B------:R-:W-:Y:S01]  /*8a20*/  FMUL R19, R24, R19 ;  /* 0x0000001318137220 */ /* 0x000fe20000400000 */
[----:B------:R-:W-:Y:S01]  /*8a30*/  F2FP.F16.F32.PACK_AB R6, R9, R8 ;  /* 0x000000080906723e */ /* 0x000fe200000000ff */
[----:B------:R-:W-:Y:S01]  /*8a40*/  FFMA R12, R27, R36, R12 ;  /* 0x000000241b0c7223 */ /* 0x000fe2000000000c */
[----:B------:R-:W-:Y:S01]  /*8a50*/  F2FP.F16.F32.PACK_AB R7, R11, R10 ;  /* 0x0000000a0b07723e */ /* 0x000fe200000000ff */
[C---:B------:R-:W-:Y:S01]  /*8a60*/  FFMA R13, R27.reuse, R37, R13 ;  /* 0x000000251b0d7223 */ /* 0x040fe2000000000d */
[C---:B------:R-:W-:Y:S01]  /*8a70*/  FFMA R14, R27.reuse, R38, R14 ;  /* 0x000000261b0e7223 */ /* 0x040fe2000000000e */
[----:B------:R-:W-:Y:S01]  /*8a80*/  FFMA R19, R27, R39, R19 ;  /* 0x000000271b137223 */ /* 0x000fe20000000013 */
[----:B------:R-:W-:Y:S01]  /*8a90*/  F2FP.F16.F32.PACK_AB R16, R2, R0 ;  /* 0x000000000210723e */ /* 0x000fe200000000ff */
[----:B------:R1:W-:Y:S01]  /*8aa0*/  STS.128 [R56+UR43+0x3200], R4 ;  /* 0x0032000438007988 */ /* 0x0003e20008000c2b */
        /* <DEDUP_REMOVED lines=27> */
.L_x_145:
[----:B------:R-:W-:Y:S05]  /*8c60*/  BSYNC.RECONVERGENT B0 ;  /* 0x0000000000007941 */ /* 0x000fea0003800200 */
.L_x_144:
[----:B------:R-:W-:Y:S01]  /*8c70*/  BAR.SYNC.DEFER_BLOCKING 0x1, 0x80 ;  /* 0x0042000000007b1d */ /* 0x000fe20000010000 */
[----:B------:R-:W-:Y:S01]  /*8c80*/  UISETP.NE.AND UP0, UPT, UR52, -0x4, UPT ;  /* 0xfffffffc3400788c */ /* 0x000fe2000bf05270 */
[----:B------:R-:W-:Y:S08]  /*8c90*/  IADD3 R22, PT, PT, R22, 0x1, RZ ;  /* 0x0000000116167810 */ /* 0x000ff00007ffe0ff */
[----:B------:R-:W-:Y:S05]  /*8ca0*/  BRA.U !UP0, `(.L_x_146) ;  /* 0x0000000108287547 */ /* 0x000fea000b800000 */
[----:B------:R-:W-:Y:S01]  /*8cb0*/  ISETP.NE.AND P0, PT, R61, RZ, PT ;  /* 0x000000ff3d00720c */ /* 0x000fe20003f05270 */
[----:B------:R-:W-:Y:S01]  /*8cc0*/  IMAD.U32 R2, RZ, RZ, UR46 ;  /* 0x0000002eff027e24 */ /* 0x000fe2000f8e00ff */
[----:B------:R-:W-:Y:S01]  /*8cd0*/  UIADD3 UR4, UPT, UPT, UR46, 0x1, URZ ;  /* 0x000000012e047890 */ /* 0x000fe2000fffe0ff */
[----:B------:R-:W-:Y:S03]  /*8ce0*/  IMAD.U32 R0, RZ, RZ, UR47 ;  /* 0x0000002fff007e24 */ /* 0x000fe6000f8e00ff */
[----:B------:R-:W-:Y:S04]  /*8cf0*/  UISETP.NE.AND UP0, UPT, UR4, 0x4, UPT ;  /* 0x000000040400788c */ /* 0x000fe8000bf05270 */
[----:B------:R-:W-:Y:S03]  /*8d00*/  USEL UR46, UR4, URZ, UP0 ;  /* 0x000000ff042e7287 */ /* 0x000fe60008000000 */
[----:B------:R-:W-:Y:S05]  /*8d10*/  @P0 LEA R2, R2, UR43, 0x3 ;  /* 0x0000002b02020c11 */ /* 0x000fea000f8e18ff */
[----:B------:R-:W-:Y:S05]  /*8d20*/  @P0 VIADD R2, R2, 0x90 ;  /* 0x0000009002020836 */ /* 0x000fea0000000000 */
[----:B------:R-:W-:Y:S04]  /*8d30*/  @P0 PRMT R0, R0, 0x654, R2 ;  /* 0x0000065400000816 */ /* 0x000fe80000000002 */
[----:B------:R2:W-:Y:S03]  /*8d40*/  @P0 SYNCS.ARRIVE.TRANS64.RED.A1T0 RZ, [R0+URZ], RZ ;  /* 0x000000ff00ff09a7 */ /* 0x0005e600081004ff */
.L_x_146:
[----:B------:R-:W-:Y:S01]  /*8d50*/  R2UR UR4, R50 ;  /* 0x00000000320472ca */ /* 0x000fe200000e0000 */
[----:B------:R-:W-:Y:S01]  /*8d60*/  UISETP.NE.AND UP0, UPT, UR62, URZ, UPT ;  /* 0x000000ff3e00728c */ /* 0x000fe2000bf05270 */
[----:B------:R-:W-:Y:S01]  /*8d70*/  ISETP.NE.AND P0, PT, R55, 0x2, PT ;  /* 0x000000023700780c */ /* 0x000fe20003f05270 */
[----:B------:R-:W-:Y:S01]  /*8d80*/  UIADD3 UR24, UPT, UPT, UR37, UR63, URZ ;  /* 0x0000003f25187290 */ /* 0x000fe2000fffe0ff */
[----:B------:R-:W-:Y:S01]  /*8d90*/  ISETP.NE.AND P1, PT, R22, 0x4, PT ;  /* 0x000000041600780c */ /* 0x000fe20003f25270 */
[----:B------:R-:W-:Y:S01]  /*8da0*/  UIADD3 UR52, UPT, UPT, UR52, 0x4, URZ ;  /* 0x0000000434347890 */ /* 0x000fe2000fffe0ff */
[----:B------:R-:W-:Y:S01]  /*8db0*/  SEL R2, RZ, 0x1, P0 ;  /* 0x00000001ff027807 */ /* 0x000fe20000000000 */
[----:B------:R-:W-:Y:S01]  /*8dc0*/  UMOV UR36, UR61 ;  /* 0x0000003d00247c82 */ /* 0x000fe20008000000 */
[----:B--2---:R-:W-:Y:S02]  /*8dd0*/  SEL R0, RZ, 0x1, P1 ;  /* 0x00000001ff007807 */ /* 0x004fe40000800000 */
[----:B------:R-:W-:Y:S02]  /*8de0*/  LOP3.LUT R57, R57, R2, RZ, 0x3c, !PT ;  /* 0x0000000239397212 */ /* 0x000fe400078e3cff */
[----:B------:R-:W-:Y:S01]  /*8df0*/  LOP3.LUT R58, R58, R0, RZ, 0x3c, !PT ;  /* 0x000000003a3a7212 */ /* 0x000fe200078e3cff */
[----:B------:R-:W-:Y:S01]  /*8e00*/  UIADD3 UR20, UPT, UPT, UR38, UR4, URZ ;  /* 0x0000000426147290 */ /* 0x000fe2000fffe0ff */
[----:B------:R-:W-:Y:S02]  /*8e10*/  SEL R55, R55, RZ, P0 ;  /* 0x000000ff37377207 */ /* 0x000fe40000000000 */
[----:B------:R-:W-:Y:S01]  /*8e20*/  SEL R22, R22, RZ, P1 ;  /* 0x000000ff16167207 */ /* 0x000fe20000800000 */
[----:B------:R-:W-:Y:S08]  /*8e30*/  BRA.U UP0, `(.L_x_147) ;  /* 0xffffffcd005c7547 */ /* 0x000ff0000b83ffff */
[----:B------:R-:W-:-:S13]  /*8e40*/  R2UR UR4, R51 ;  /* 0x00000000330472ca */ /* 0x000fda00000e0000 */
[----:B------:R-:W-:-:S09]  /*8e50*/  UISETP.NE.AND UP0, UPT, UR4, URZ, UPT ;  /* 0x000000ff0400728c */ /* 0x000fd2000bf05270 */
[----:B------:R-:W-:Y:S05]  /*8e60*/  BRA.U !UP0, `(.L_x_148) ;  /* 0x0000000108487547 */ /* 0x000fea000b800000 */
[----:B------:R-:W2:Y:S02]  /*8e70*/  LDCU.64 UR4, c[0x0][0x890] ;  /* 0x00011200ff0477ac */ /* 0x000ea40008000a00 */
[----:B--2---:R-:W-:-:S04]  /*8e80*/  UISETP.NE.U32.AND UP0, UPT, UR4, URZ, UPT ;  /* 0x000000ff0400728c */ /* 0x004fc8000bf05070 */
[----:B------:R-:W-:-:S09]  /*8e90*/  UISETP.NE.AND.EX UP0, UPT, UR5, URZ, UPT, UP0 ;  /* 0x000000ff0500728c */ /* 0x000fd2000bf05300 */
[----:B------:R-:W-:Y:S05]  /*8ea0*/  BRA.U UP0, `(.L_x_149) ;  /* 0x00000001000c7547 */ /* 0x000fea000b800000 */
[----:B------:R-:W-:-:S13]  /*8eb0*/  FSETP.NEU.AND P0, PT, R27, RZ, PT ;  /* 0x000000ff1b00720b */ /* 0x000fda0003f0d000 */
[----:B------:R-:W-:Y:S05]  /*8ec0*/  @!P0 EXIT ;  /* 0x000000000000894d */ /* 0x000fea0003800000 */
[----:B------:R-:W-:Y:S05]  /*8ed0*/  BRA `(.L_x_148) ;  /* 0x00000000002c7947 */ /* 0x000fea0003800000 */
.L_x_149:
[----:B------:R-:W-:Y:S01]  /*8ee0*/  ISETP.NE.AND P0, PT, R54, RZ, PT ;  /* 0x000000ff3600720c */ /* 0x000fe20003f05270 */
[----:B------:R-:W-:-:S12]  /*8ef0*/  BSSY.RECONVERGENT B0, `(.L_x_148) ;  /* 0x0000009000007945 */ /* 0x000fd80003800200 */
[----:B------:R-:W-:Y:S05]  /*8f00*/  @P0 BRA `(.L_x_150) ;  /* 0x0000000000140947 */ /* 0x000fea0003800000 */
[----:B------:R-:W2:Y:S02]  /*8f10*/  LDCU.64 UR4, c[0x0][0x888] ;  /* 0x00011100ff0477ac */ /* 0x000ea40008000a00 */
[----:B--2---:R-:W-:-:S04]  /*8f20*/  ISETP.NE.U32.AND P0, PT, RZ, UR4, PT ;  /* 0x00000004ff007c0c */ /* 0x004fc8000bf05070 */
[----:B------:R-:W-:-:S13]  /*8f30*/  ISETP.NE.AND.EX P0, PT, RZ, UR5, PT, P0 ;  /* 0x00000005ff007c0c */ /* 0x000fda000bf05300 */
[----:B------:R-:W-:Y:S05]  /*8f40*/  @!P0 EXIT ;  /* 0x000000000000894d */ /* 0x000fea0003800000 */
[----:B------:R-:W-:Y:S05]  /*8f50*/  BRA `(.L_x_151) ;  /* 0x0000000000087947 */ /* 0x000fea0003800000 */
.L_x_150:
[----:B------:R-:W-:-:S13]  /*8f60*/  FSETP.NEU.AND P0, PT, R27, RZ, PT ;  /* 0x000000ff1b00720b */ /* 0x000fda0003f0d000 */
[----:B------:R-:W-:Y:S05]  /*8f70*/  @!P0 EXIT ;  /* 0x000000000000894d */ /* 0x000fea0003800000 */
.L_x_151:
[----:B------:R-:W-:Y:S05]  /*8f80*/  BSYNC.RECONVERGENT B0 ;  /* 0x0000000000007941 */ /* 0x000fea0003800200 */
.L_x_148:
[----:B------:R-:W-:Y:S01]  /*8f90*/  ULEA UR4, UR46, UR43, 0x3 ;  /* 0x0000002b2e047291 */ /* 0x000fe2000f8e18ff */
[----:B------:R-:W-:-:S04]  /*8fa0*/  DEPBAR.LE SB0, 0x0 ;  /* 0x000080000000791a */ /* 0x000fc80000000000 */
[----:B------:R-:W-:-:S04]  /*8fb0*/  UIADD3 UR4, UPT, UPT, UR4, 0x90, URZ ;  /* 0x0000009004047890 */ /* 0x000fc8000fffe0ff */
[----:B------:R-:W-:-:S09]  /*8fc0*/  UPRMT UR4, UR47, 0x654, UR4 ;  /* 0x000006542f047896 */ /* 0x000fd20008000004 */
[----:B------:R-:W-:Y:S01]  /*8fd0*/  SYNCS.ARRIVE.TRANS64.RED.A1T0 RZ, [UR4], RZ ;  /* 0x000000ffffff79a7 */ /* 0x000fe20008100404 */
[----:B------:R-:W-:Y:S05]  /*8fe0*/  EXIT ;  /* 0x000000000000794d */ /* 0x000fea0003800000 */
.L_x_24:
[----:B--2---:R2:W3:Y:S02]  /*8ff0*/  SYNCS.PHASECHK.TRANS64.TRYWAIT P0, [R0+URZ+0x130], R2 ;  /* 0x00013002000075a7 */ /* 0x0044e400080011ff */
[----:B---3--:R-:W-:Y:S05]  /*9000*/  @!P0 NANOSLEEP.SYNCS 0x989680 ;  /* 0x009896800000895d */ /* 0x008fea0003900000 */
[----:B------:R-:W3:Y:S02]  /*9010*/  @!P0 SYNCS.PHASECHK.TRANS64 P0, [R0+URZ+0x130], R2 ;  /* 0x00013002000085a7 */ /* 0x000ee400080010ff */
[----:B---3--:R-:W-:Y:S05]  /*9020*/  @!P0 BRA `(.L_x_24) ;  /* 0xfffffffc00f08947 */ /* 0x008fea000383ffff */
[----:B------:R-:W-:Y:S05]  /*9030*/  BRA `(.L_x_152) ;  /* 0xffffff8800907947 */ /* 0x000fea000383ffff */
.L_x_27:
[----:B-1----:R-:W-:-:S07]  /*9040*/  MOV R0, UR33 ;  /* 0x0000002100007c02 */ /* 0x002fce0008000f00 */
.L_x_153:
[----:B-1----:R1:W2:Y:S02]  /*9050*/  SYNCS.PHASECHK.TRANS64.TRYWAIT P0, [R0+URZ+0x38], R3 ;  /* 0x00003803000075a7 */ /* 0x0022a400080011ff */
[----:B--2---:R-:W-:Y:S05]  /*9060*/  @!P0 NANOSLEEP.SYNCS 0x989680 ;  /* 0x009896800000895d */ /* 0x004fea0003900000 */
[----:B------:R-:W2:Y:S02]  /*9070*/  @!P0 SYNCS.PHASECHK.TRANS64 P0, [R0+URZ+0x38], R3 ;  /* 0x00003803000085a7 */ /* 0x000ea400080010ff */
[----:B--2---:R-:W-:Y:S05]  /*9080*/  @!P0 BRA `(.L_x_153) ;  /* 0xfffffffc00f08947 */ /* 0x004fea000383ffff */
[----:B------:R-:W-:Y:S05]  /*9090*/  BRA `(.L_x_26) ;  /* 0xffffff8800e87947 */ /* 0x000fea000383ffff */
.L_x_34:
[----:B-1----:R-:W-:-:S07]  /*90a0*/  MOV R0, UR17 ;  /* 0x0000001100007c02 */ /* 0x002fce0008000f00 */
.L_x_154:
[----:B-1----:R1:W2:Y:S02]  /*90b0*/  SYNCS.PHASECHK.TRANS64.TRYWAIT P0, [R0+URZ+0x38], R3 ;  /* 0x00003803000075a7 */ /* 0x0022a400080011ff */
[----:B--2---:R-:W-:Y:S05]  /*90c0*/  @!P0 NANOSLEEP.SYNCS 0x989680 ;  /* 0x009896800000895d */ /* 0x004fea0003900000 */
[----:B------:R-:W2:Y:S02]  /*90d0*/  @!P0 SYNCS.PHASECHK.TRANS64 P0, [R0+URZ+0x38], R3 ;  /* 0x00003803000085a7 */ /* 0x000ea400080010ff */
[----:B--2---:R-:W-:Y:S05]  /*90e0*/  @!P0 BRA `(.L_x_154) ;  /* 0xfffffffc00f08947 */ /* 0x004fea000383ffff */
[----:B------:R-:W-:Y:S05]  /*90f0*/  BRA `(.L_x_33) ;  /* 0xffffff8c00a87947 */ /* 0x000fea000383ffff */
.L_x_39:
[----:B-1----:R1:W2:Y:S02]  /*9100*/  SYNCS.PHASECHK.TRANS64.TRYWAIT P0, [R3+URZ+0xc0], R0 ;  /* 0x0000c000030075a7 */ /* 0x0022a400080011ff */
[----:B--2---:R-:W-:Y:S05]  /*9110*/  @!P0 NANOSLEEP.SYNCS 0x989680 ;  /* 0x009896800000895d */ /* 0x004fea0003900000 */
[----:B------:R-:W2:Y:S02]  /*9120*/  @!P0 SYNCS.PHASECHK.TRANS64 P0, [R3+URZ+0xc0], R0 ;  /* 0x0000c000030085a7 */ /* 0x000ea400080010ff */
[----:B--2---:R-:W-:Y:S05]  /*9130*/  @!P0 BRA `(.L_x_39) ;  /* 0xfffffffc00f08947 */ /* 0x004fea000383ffff */
[----:B------:R-:W-:Y:S05]  /*9140*/  BRA `(.L_x_155) ;  /* 0xffffff9000507947 */ /* 0x000fea000383ffff */
.L_x_43:
[----:B------:R-:W-:-:S07]  /*9150*/  MOV R0, UR4 ;  /* 0x0000000400007c02 */ /* 0x000fce0008000f00 */
.L_x_156:
[----:B-1----:R1:W2:Y:S02]  /*9160*/  SYNCS.PHASECHK.TRANS64.TRYWAIT P0, [R0+URZ], R2 ;  /* 0x00000002000075a7 */ /* 0x0022a400080011ff */
[----:B--2---:R-:W-:Y:S05]  /*9170*/  @!P0 NANOSLEEP.SYNCS 0x989680 ;  /* 0x009896800000895d */ /* 0x004fea0003900000 */
[----:B------:R-:W2:Y:S02]  /*9180*/  @!P0 SYNCS.PHASECHK.TRANS64 P0, [R0+URZ], R2 ;  /* 0x00000002000085a7 */ /* 0x000ea400080010ff */
[----:B--2---:R-:W-:Y:S05]  /*9190*/  @!P0 BRA `(.L_x_156) ;  /* 0xfffffffc00f08947 */ /* 0x004fea000383ffff */
[----:B------:R-:W-:Y:S05]  /*91a0*/  BRA `(.L_x_157) ;  /* 0xffffff9400f87947 */ /* 0x000fea000383ffff */
.L_x_44:
[----:B------:R-:W-:-:S07]  /*91b0*/  MOV R0, UR5 ;  /* 0x0000000500007c02 */ /* 0x000fce0008000f00 */
.L_x_158:
[----:B-1----:R1:W2:Y:S02]  /*91c0*/  SYNCS.PHASECHK.TRANS64.TRYWAIT P0, [R0+URZ], R3 ;  /* 0x00000003000075a7 */ /* 0x0022a400080011ff */
[----:B--2---:R-:W-:Y:S05]  /*91d0*/  @!P0 NANOSLEEP.SYNCS 0x989680 ;  /* 0x009896800000895d */ /* 0x004fea0003900000 */
[----:B------:R-:W2:Y:S02]  /*91e0*/  @!P0 SYNCS.PHASECHK.TRANS64 P0, [R0+URZ], R3 ;  /* 0x00000003000085a7 */ /* 0x000ea400080010ff */
[----:B--2---:R-:W-:Y:S05]  /*91f0*/  @!P0 BRA `(.L_x_158) ;  /* 0xfffffffc00f08947 */ /* 0x004fea000383ffff */
[----:B------:R-:W-:Y:S05]  /*9200*/  BRA `(.L_x_159) ;  /* 0xffffff9800047947 */ /* 0x000fea000383ffff */
.L_x_45:
[----:B------:R-:W-:-:S07]  /*9210*/  MOV R0, UR5 ;  /* 0x0000000500007c02 */ /* 0x000fce0008000f00 */
.L_x_160:
[----:B-1----:R1:W2:Y:S02]  /*9220*/  SYNCS.PHASECHK.TRANS64.TRYWAIT P0, [R0+URZ], R3 ;  /* 0x00000003000075a7 */ /* 0x0022a400080011ff */
[----:B--2---:R-:W-:Y:S05]  /*9230*/  @!P0 NANOSLEEP.SYNCS 0x989680 ;  /* 0x009896800000895d */ /* 0x004fea0003900000 */
[----:B------:R-:W2:Y:S02]  /*9240*/  @!P0 SYNCS.PHASECHK.TRANS64 P0, [R0+URZ], R3 ;  /* 0x00000003000085a7 */ /* 0x000ea400080010ff */
[----:B--2---:R-:W-:Y:S05]  /*9250*/  @!P0 BRA `(.L_x_160) ;  /* 0xfffffffc00f08947 */ /* 0x004fea000383ffff */
[----:B------:R-:W-:Y:S05]  /*9260*/  BRA `(.L_x_161) ;  /* 0xffffff9800107947 */ /* 0x000fea000383ffff */
.L_x_46:
[----:B------:R-:W-:-:S07]  /*9270*/  MOV R0, UR5 ;  /* 0x0000000500007c02 */ /* 0x000fce0008000f00 */
.L_x_162:
[----:B-1----:R1:W2:Y:S02]  /*9280*/  SYNCS.PHASECHK.TRANS64.TRYWAIT P0, [R0+URZ], R3 ;  /* 0x00000003000075a7 */ /* 0x0022a400080011ff */
[----:B--2---:R-:W-:Y:S05]  /*9290*/  @!P0 NANOSLEEP.SYNCS 0x989680 ;  /* 0x009896800000895d */ /* 0x004fea0003900000 */
[----:B------:R-:W2:Y:S02]  /*92a0*/  @!P0 SYNCS.PHASECHK.TRANS64 P0, [R0+URZ], R3 ;  /* 0x00000003000085a7 */ /* 0x000ea400080010ff */
[----:B--2---:R-:W-:Y:S05]  /*92b0*/  @!P0 BRA `(.L_x_162) ;  /* 0xfffffffc00f08947 */ /* 0x004fea000383ffff */
[----:B------:R-:W-:Y:S05]  /*92c0*/  BRA `(.L_x_163) ;  /* 0xffffff98001c7947 */ /* 0x000fea000383ffff */
.L_x_47:
[----:B------:R-:W-:-:S07]  /*92d0*/  MOV R0, UR5 ;  /* 0x0000000500007c02 */ /* 0x000fce0008000f00 */
.L_x_164:
[----:B-1----:R1:W2:Y:S02]  /*92e0*/  SYNCS.PHASECHK.TRANS64.TRYWAIT P0, [R0+URZ], R3 ;  /* 0x00000003000075a7 */ /* 0x0022a400080011ff */
[----:B--2---:R-:W-:Y:S05]  /*92f0*/  @!P0 NANOSLEEP.SYNCS 0x989680 ;  /* 0x009896800000895d */ /* 0x004fea0003900000 */
[----:B------:R-:W2:Y:S02]  /*9300*/  @!P0 SYNCS.PHASECHK.TRANS64 P0, [R0+URZ], R3 ;  /* 0x00000003000085a7 */ /* 0x000ea400080010ff */
[----:B--2---:R-:W-:Y:S05]  /*9310*/  @!P0 BRA `(.L_x_164) ;  /* 0xfffffffc00f08947 */ /* 0x004fea000383ffff */
[----:B------:R-:W-:Y:S05]  /*9320*/  BRA `(.L_x_165) ;  /* 0xffffff9800287947 */ /* 0x000fea000383ffff */
.L_x_48:
[----:B------:R-:W-:-:S07]  /*9330*/  MOV R0, UR5 ;  /* 0x0000000500007c02 */ /* 0x000fce0008000f00 */
.L_x_166:
[----:B-1----:R1:W2:Y:S02]  /*9340*/  SYNCS.PHASECHK.TRANS64.TRYWAIT P0, [R0+URZ], R3 ;  /* 0x00000003000075a7 */ /* 0x0022a400080011ff */
[----:B--2---:R-:W-:Y:S05]  /*9350*/  @!P0 NANOSLEEP.SYNCS 0x989680 ;  /* 0x009896800000895d */ /* 0x004fea0003900000 */
[----:B------:R-:W2:Y:S02]  /*9360*/  @!P0 SYNCS.PHASECHK.TRANS64 P0, [R0+URZ], R3 ;  /* 0x00000003000085a7 */ /* 0x000ea400080010ff */
[----:B--2---:R-:W-:Y:S05]  /*9370*/  @!P0 BRA `(.L_x_166) ;  /* 0xfffffffc00f08947 */ /* 0x004fea000383ffff */
[----:B------:R-:W-:Y:S05]  /*9380*/  BRA `(.L_x_167) ;  /* 0xffffff9800347947 */ /* 0x000fea000383ffff */
.L_x_51:
[----:B-1----:R1:W2:Y:S02]  /*9390*/  SYNCS.PHASECHK.TRANS64.TRYWAIT P0, [R2+URZ+0x120], R4 ;  /* 0x00012004020075a7 */ /* 0x0022a400080011ff */
[----:B--2---:R-:W-:Y:S05]  /*93a0*/  @!P0 NANOSLEEP.SYNCS 0x989680 ;  /* 0x009896800000895d */ /* 0x004fea0003900000 */
[----:B------:R-:W2:Y:S02]  /*93b0*/  @!P0 SYNCS.PHASECHK.TRANS64 P0, [R2+URZ+0x120], R4 ;  /* 0x00012004020085a7 */ /* 0x000ea400080010ff */
[----:B--2---:R-:W-:Y:S05]  /*93c0*/  @!P0 BRA `(.L_x_51) ;  /* 0xfffffffc00f08947 */ /* 0x004fea000383ffff */
[----:B------:R-:W-:Y:S05]  /*93d0*/  BRA `(.L_x_168) ;  /* 0xffffff9800907947 */ /* 0x000fea000383ffff */
.L_x_52:
[----:B------:R-:W-:-:S07]  /*93e0*/  MOV R2, UR4 ;  /* 0x0000000400027c02 */ /* 0x000fce0008000f00 */
.L_x_169:
[----:B-1----:R1:W2:Y:S02]  /*93f0*/  SYNCS.PHASECHK.TRANS64.TRYWAIT P0, [R2+URZ+0xd0], R5 ;  /* 0x0000d005020075a7 */ /* 0x0022a400080011ff */
[----:B--2---:R-:W-:Y:S05]  /*9400*/  @!P0 NANOSLEEP.SYNCS 0x989680 ;  /* 0x009896800000895d */ /* 0x004fea0003900000 */
[----:B------:R-:W2:Y:S02]  /*9410*/  @!P0 SYNCS.PHASECHK.TRANS64 P0, [R2+URZ+0xd0], R5 ;  /* 0x0000d005020085a7 */ /* 0x000ea400080010ff */
[----:B--2---:R-:W-:Y:S05]  /*9420*/  @!P0 BRA `(.L_x_169) ;  /* 0xfffffffc00f08947 */ /* 0x004fea000383ffff */
[----:B------:R-:W-:Y:S05]  /*9430*/  BRA `(.L_x_170) ;  /* 0xffffff9800a07947 */ /* 0x000fea000383ffff */
.L_x_53:
[----:B-1----:R1:W2:Y:S02]  /*9440*/  SYNCS.PHASECHK.TRANS64.TRYWAIT P1, [R2+URZ+0xc0], R4 ;  /* 0x0000c004020075a7 */ /* 0x0022a400080211ff */
[----:B--2---:R-:W-:Y:S05]  /*9450*/  @!P1 NANOSLEEP.SYNCS 0x989680 ;  /* 0x009896800000995d */ /* 0x004fea0003900000 */
[----:B------:R-:W2:Y:S02]  /*9460*/  @!P1 SYNCS.PHASECHK.TRANS64 P1, [R2+URZ+0xc0], R4 ;  /* 0x0000c004020095a7 */ /* 0x000ea400080210ff */
[----:B--2---:R-:W-:Y:S05]  /*9470*/  @!P1 BRA `(.L_x_53) ;  /* 0xfffffffc00f09947 */ /* 0x004fea000383ffff */
[----:B------:R-:W-:Y:S05]  /*9480*/  BRA `(.L_x_171) ;  /* 0xffffff9800d07947 */ /* 0x000fea000383ffff */
.L_x_56:
[----:B------:R-:W-:-:S07]  /*9490*/  MOV R0, UR4 ;  /* 0x0000000400007c02 */ /* 0x000fce0008000f00 */
.L_x_172:
[----:B-1----:R1:W2:Y:S02]  /*94a0*/  SYNCS.PHASECHK.TRANS64.TRYWAIT P0, [R0+URZ+0xd0], R2 ;  /* 0x0000d002000075a7 */ /* 0x0022a400080011ff */
[----:B--2---:R-:W-:Y:S05]  /*94b0*/  @!P0 NANOSLEEP.SYNCS 0x989680 ;  /* 0x009896800000895d */ /* 0x004fea0003900000 */
[----:B------:R-:W2:Y:S02]  /*94c0*/  @!P0 SYNCS.PHASECHK.TRANS64 P0, [R0+URZ+0xd0], R2 ;  /* 0x0000d002000085a7 */ /* 0x000ea400080010ff */
[----:B--2---:R-:W-:Y:S05]  /*94d0*/  @!P0 BRA `(.L_x_172) ;  /* 0xfffffffc00f08947 */ /* 0x004fea000383ffff */
[----:B------:R-:W-:Y:S05]  /*94e0*/  BRA `(.L_x_55) ;  /* 0xffffff9c00247947 */ /* 0x000fea000383ffff */
.L_x_65:
[----:B-1----:R-:W-:-:S04]  /*94f0*/  MOV R5, UR5 ;  /* 0x0000000500057c02 */ /* 0x002fc80008000f00 */
[----:B------:R1:W2:Y:S03]  /*9500*/  SYNCS.PHASECHK.TRANS64.TRYWAIT P0, [R5+URZ+0x8], R6 ;  /* 0x00000806050075a7 */ /* 0x0002a600080011ff */
[----:B--2---:R-:W-:Y:S05]  /*9510*/  @!P0 NANOSLEEP.SYNCS 0x989680 ;  /* 0x009896800000895d */ /* 0x004fea0003900000 */
[----:B------:R-:W2:Y:S02]  /*9520*/  @!P0 SYNCS.PHASECHK.TRANS64 P0, [R5+URZ+0x8], R6 ;  /* 0x00000806050085a7 */ /* 0x000ea400080010ff */
[----:B--2---:R-:W-:Y:S05]  /*9530*/  @!P0 BRA `(.L_x_65) ;  /* 0xfffffffc00ec8947 */ /* 0x004fea000383ffff */
[----:B------:R-:W-:Y:S05]  /*9540*/  BRA `(.L_x_64) ;  /* 0xffffff9c00d87947 */ /* 0x000fea000383ffff */
.L_x_67:
[----:B------:R-:W-:Y:S01]  /*9550*/  BSSY B0, `(.L_x_173) ;  /* 0x0000006000007945 */ /* 0x000fe20003800000 */
[----:B------:R-:W-:-:S07]  /*9560*/  MOV R15, 0xffffffff ;  /* 0xffffffff000f7802 */ /* 0x000fce0000000f00 */
[----:B-1---5:R-:W-:Y:S05]  /*9570*/  WARPSYNC.COLLECTIVE R15, `(.L_x_174) ;  /* 0x000000000f0c7348 */ /* 0x022fea0003c00000 */
[----:B------:R-:W-:Y:S02]  /*9580*/  ELECT P6, UR79, PT ;  /* 0x00000000004f782f */ /* 0x000fe400038c0000 */
[----:B------:R-:W-:Y:S01]  /*9590*/  MOV R14, UR79 ;  /* 0x0000004f000e7c02 */ /* 0x000fe20008000f00 */
[----:B-1---5:R-:W-:Y:S10]  /*95a0*/  ENDCOLLECTIVE ;  /* 0x000000000000791b */ /* 0x022ff40003800000 */
.L_x_174:
[----:B------:R-:W-:Y:S05]  /*95b0*/  BSYNC B0 ;  /* 0x0000000000007941 */ /* 0x000fea0003800000 */
.L_x_173:
[----:B------:R-:W-:Y:S05]  /*95c0*/  BRA `(.L_x_175) ;  /* 0xffffffa000087947 */ /* 0x000fea000383ffff */
.L_x_69:
[----:B-1----:R-:W-:-:S04]  /*95d0*/  MOV R0, UR5 ;  /* 0x0000000500007c02 */ /* 0x002fc80008000f00 */
[----:B------:R1:W2:Y:S03]  /*95e0*/  SYNCS.PHASECHK.TRANS64.TRYWAIT P0, [R0+URZ+0x8], R4 ;  /* 0x00000804000075a7 */ /* 0x0002a600080011ff */
[----:B--2---:R-:W-:Y:S05]  /*95f0*/  @!P0 NANOSLEEP.SYNCS 0x989680 ;  /* 0x009896800000895d */ /* 0x004fea0003900000 */
[----:B------:R-:W2:Y:S02]  /*9600*/  @!P0 SYNCS.PHASECHK.TRANS64 P0, [R0+URZ+0x8], R4 ;  /* 0x00000804000085a7 */ /* 0x000ea400080010ff */
[----:B--2---:R-:W-:Y:S05]  /*9610*/  @!P0 BRA `(.L_x_69) ;  /* 0xfffffffc00ec8947 */ /* 0x004fea000383ffff */
[----:B------:R-:W-:Y:S05]  /*9620*/  BRA `(.L_x_68) ;  /* 0xffffffa0000c7947 */ /* 0x000fea000383ffff */
.L_x_70:
[----:B-1----:R1:W2:Y:S02]  /*9630*/  SYNCS.PHASECHK.TRANS64.TRYWAIT P0, [R0+URZ+0xc0], R4 ;  /* 0x0000c004000075a7 */ /* 0x0022a400080011ff */
[----:B--2---:R-:W-:Y:S05]  /*9640*/  @!P0 NANOSLEEP.SYNCS 0x989680 ;  /* 0x009896800000895d */ /* 0x004fea0003900000 */
[----:B------:R-:W2:Y:S02]  /*9650*/  @!P0 SYNCS.PHASECHK.TRANS64 P0, [R0+URZ+0xc0], R4 ;  /* 0x0000c004000085a7 */ /* 0x000ea400080010ff */
[----:B--2---:R-:W-:Y:S05]  /*9660*/  @!P0 BRA `(.L_x_70) ;  /* 0xfffffffc00f08947 */ /* 0x004fea000383ffff */
[----:B------:R-:W-:Y:S05]  /*9670*/  BRA `(.L_x_176) ;  /* 0xffffffa000f87947 */ /* 0x000fea000383ffff */
.L_x_72:
[----:B------:R-:W-:-:S07]  /*9680*/  MOV R0, UR31 ;  /* 0x0000001f00007c02 */ /* 0x000fce0008000f00 */
.L_x_177:
[----:B-1----:R1:W2:Y:S02]  /*9690*/  SYNCS.PHASECHK.TRANS64.TRYWAIT P0, [R0+URZ+0x100], R4 ;  /* 0x00010004000075a7 */ /* 0x0022a400080011ff */
[----:B--2---:R-:W-:Y:S05]  /*96a0*/  @!P0 NANOSLEEP.SYNCS 0x989680 ;  /* 0x009896800000895d */ /* 0x004fea0003900000 */
[----:B------:R-:W2:Y:S02]  /*96b0*/  @!P0 SYNCS.PHASECHK.TRANS64 P0, [R0+URZ+0x100], R4 ;  /* 0x00010004000085a7 */ /* 0x000ea400080010ff */
[----:B--2---:R-:W-:Y:S05]  /*96c0*/  @!P0 BRA `(.L_x_177) ;  /* 0xfffffffc00f08947 */ /* 0x004fea000383ffff */
[----:B------:R-:W-:Y:S05]  /*96d0*/  BRA `(.L_x_178) ;  /* 0xffffffa400447947 */ /* 0x000fea000383ffff */
.L_x_75:
[----:B------:R-:W-:Y:S07]  /*96e0*/  MOV R0, UR5 ;  /* 0x0000000500007c02 */ /* 0x000fee0008000f00 */
.L_x_179:
[----:B-1----:R1:W2:Y:S02]  /*96f0*/  SYNCS.PHASECHK.TRANS64.TRYWAIT P0, [R0+URZ], R4 ;  /* 0x00000004000075a7 */ /* 0x0022a400080011ff */
[----:B--2---:R-:W-:Y:S05]  /*9700*/  @!P0 NANOSLEEP.SYNCS 0x989680 ;  /* 0x009896800000895d */ /* 0x004fea0003900000 */
[----:B------:R-:W2:Y:S02]  /*9710*/  @!P0 SYNCS.PHASECHK.TRANS64 P0, [R0+URZ], R4 ;  /* 0x00000004000085a7 */ /* 0x000ea400080010ff */
[----:B--2---:R-:W-:Y:S05]  /*9720*/  @!P0 BRA `(.L_x_179) ;  /* 0xfffffffc00f08947 */ /* 0x004fea000383ffff */
[----:B------:R-:W-:Y:S05]  /*9730*/  BRA `(.L_x_74) ;  /* 0xffffffa400587947 */ /* 0x000fea000383ffff */
.L_x_79:
[----:B-1----:R-:W-:-:S07]  /*9740*/  MOV R0, UR4 ;  /* 0x0000000400007c02 */ /* 0x002fce0008000f00 */
.L_x_180:
[----:B-1----:R1:W2:Y:S02]  /*9750*/  SYNCS.PHASECHK.TRANS64.TRYWAIT P0, [R0+URZ], R2 ;  /* 0x00000002000075a7 */ /* 0x0022a400080011ff */
[----:B--2---:R-:W-:Y:S05]  /*9760*/  @!P0 NANOSLEEP.SYNCS 0x989680 ;  /* 0x009896800000895d */ /* 0x004fea0003900000 */
[----:B------:R-:W2:Y:S02]  /*9770*/  @!P0 SYNCS.PHASECHK.TRANS64 P0, [R0+URZ], R2 ;  /* 0x00000002000085a7 */ /* 0x000ea400080010ff */
[----:B--2---:R-:W-:Y:S05]  /*9780*/  @!P0 BRA `(.L_x_180) ;  /* 0xfffffffc00f08947 */ /* 0x004fea000383ffff */
[----:B------:R-:W-:Y:S05]  /*9790*/  BRA `(.L_x_181) ;  /* 0xffffffa8004c7947 */ /* 0x000fea000383ffff */
.L_x_80:
[----:B------:R-:W-:-:S07]  /*97a0*/  MOV R0, UR5 ;  /* 0x0000000500007c02 */ /* 0x000fce0008000f00 */
.L_x_182:
[----:B-1----:R1:W2:Y:S02]  /*97b0*/  SYNCS.PHASECHK.TRANS64.TRYWAIT P0, [R0+URZ], R3 ;  /* 0x00000003000075a7 */ /* 0x0022a400080011ff */
[----:B--2---:R-:W-:Y:S05]  /*97c0*/  @!P0 NANOSLEEP.SYNCS 0x989680 ;  /* 0x009896800000895d */ /* 0x004fea0003900000 */
[----:B------:R-:W2:Y:S02]  /*97d0*/  @!P0 SYNCS.PHASECHK.TRANS64 P0, [R0+URZ], R3 ;  /* 0x00000003000085a7 */ /* 0x000ea400080010ff */
[----:B--2---:R-:W-:Y:S05]  /*97e0*/  @!P0 BRA `(.L_x_182) ;  /* 0xfffffffc00f08947 */ /* 0x004fea000383ffff */
[----:B------:R-:W-:Y:S05]  /*97f0*/  BRA `(.L_x_183) ;  /* 0xffffffa800587947 */ /* 0x000fea000383ffff */
.L_x_81:
[----:B------:R-:W-:-:S07]  /*9800*/  MOV R0, UR5 ;  /* 0x0000000500007c02 */ /* 0x000fce0008000f00 */
.L_x_184:
[----:B-1----:R1:W2:Y:S02]  /*9810*/  SYNCS.PHASECHK.TRANS64.TRYWAIT P0, [R0+URZ], R3 ;  /* 0x00000003000075a7 */ /* 0x0022a400080011ff */
[----:B--2---:R-:W-:Y:S05]  /*9820*/  @!P0 NANOSLEEP.SYNCS 0x989680 ;  /* 0x009896800000895d */ /* 0x004fea0003900000 */
[----:B------:R-:W2:Y:S02]  /*9830*/  @!P0 SYNCS.PHASECHK.TRANS64 P0, [R0+URZ], R3 ;  /* 0x00000003000085a7 */ /* 0x000ea400080010ff */
[----:B--2---:R-:W-:Y:S05]  /*9840*/  @!P0 BRA `(.L_x_184) ;  /* 0xfffffffc00f08947 */ /* 0x004fea000383ffff */
[----:B------:R-:W-:Y:S05]  /*9850*/  BRA `(.L_x_185) ;  /* 0xffffffa800647947 */ /* 0x000fea000383ffff */
.L_x_84:
[----:B------:R-:W-:-:S07]  /*9860*/  MOV R0, UR26 ;  /* 0x0000001a00007c02 */ /* 0x000fce0008000f00 */
.L_x_186:
[----:B-1----:R1:W2:Y:S02]  /*9870*/  SYNCS.PHASECHK.TRANS64.TRYWAIT P1, [R0+URZ+0x140], R2 ;  /* 0x00014002000075a7 */ /* 0x0022a400080211ff */
[----:B--2---:R-:W-:Y:S05]  /*9880*/  @!P1 NANOSLEEP.SYNCS 0x989680 ;  /* 0x009896800000995d */ /* 0x004fea0003900000 */
[----:B------:R-:W2:Y:S02]  /*9890*/  @!P1 SYNCS.PHASECHK.TRANS64 P1, [R0+URZ+0x140], R2 ;  /* 0x00014002000095a7 */ /* 0x000ea400080210ff */
[----:B--2---:R-:W-:Y:S05]  /*98a0*/  @!P1 BRA `(.L_x_186) ;  /* 0xfffffffc00f09947 */ /* 0x004fea000383ffff */
[----:B------:R-:W-:Y:S05]  /*98b0*/  BRA `(.L_x_187) ;  /* 0xffffffa800b07947 */ /* 0x000fea000383ffff */
.L_x_89:
[----:B--2---:R2:W3:Y:S02]  /*98c0*/  SYNCS.PHASECHK.TRANS64.TRYWAIT P0, [R12+URZ+0xc0], R0 ;  /* 0x0000c0000c0075a7 */ /* 0x0044e400080011ff */
[----:B---3--:R-:W-:Y:S05]  /*98d0*/  @!P0 NANOSLEEP.SYNCS 0x989680 ;  /* 0x009896800000895d */ /* 0x008fea0003900000 */
[----:B------:R-:W3:Y:S02]  /*98e0*/  @!P0 SYNCS.PHASECHK.TRANS64 P0, [R12+URZ+0xc0], R0 ;  /* 0x0000c0000c0085a7 */ /* 0x000ee400080010ff */
[----:B---3--:R-:W-:Y:S05]  /*98f0*/  @!P0 BRA `(.L_x_89) ;  /* 0xfffffffc00f08947 */ /* 0x008fea000383ffff */
[----:B------:R-:W-:Y:S05]  /*9900*/  BRA `(.L_x_188) ;  /* 0xffffffac00d87947 */ /* 0x000fea000383ffff */
.L_x_92:
[----:B-1----:R-:W-:Y:S07]  /*9910*/  MOV R0, UR21 ;  /* 0x0000001500007c02 */ /* 0x002fee0008000f00 */
.L_x_189:
[----:B-1----:R1:W2:Y:S02]  /*9920*/  SYNCS.PHASECHK.TRANS64.TRYWAIT P2, [R0+URZ+0xb8], R6 ;  /* 0x0000b806000075a7 */ /* 0x0022a400080411ff */
[----:B--2---:R-:W-:Y:S05]  /*9930*/  @!P2 NANOSLEEP.SYNCS 0x989680 ;  /* 0x009896800000a95d */ /* 0x004fea0003900000 */
[----:B------:R-:W2:Y:S02]  /*9940*/  @!P2 SYNCS.PHASECHK.TRANS64 P2, [R0+URZ+0xb8], R6 ;  /* 0x0000b8060000a5a7 */ /* 0x000ea400080410ff */
[----:B--2---:R-:W-:Y:S05]  /*9950*/  @!P2 BRA `(.L_x_189) ;  /* 0xfffffffc00f0a947 */ /* 0x004fea000383ffff */
[----:B------:R-:W-:Y:S05]  /*9960*/  BRA `(.L_x_91) ;  /* 0xffffffb400407947 */ /* 0x000fea000383ffff */
.L_x_95:
[----:B------:R-:W-:Y:S07]  /*9970*/  MOV R0, UR21 ;  /* 0x0000001500007c02 */ /* 0x000fee0008000f00 */
.L_x_190:
[----:B-1----:R1:W2:Y:S02]  /*9980*/  SYNCS.PHASECHK.TRANS64.TRYWAIT P0, [R0+URZ+0x90], R9 ;  /* 0x00009009000075a7 */ /* 0x0022a400080011ff */
[----:B--2---:R-:W-:Y:S05]  /*9990*/  @!P0 NANOSLEEP.SYNCS 0x989680 ;  /* 0x009896800000895d */ /* 0x004fea0003900000 */
[----:B------:R-:W2:Y:S02]  /*99a0*/  @!P0 SYNCS.PHASECHK.TRANS64 P0, [R0+URZ+0x90], R9 ;  /* 0x00009009000085a7 */ /* 0x000ea400080010ff */
[----:B--2---:R-:W-:Y:S05]  /*99b0*/  @!P0 BRA `(.L_x_190) ;  /* 0xfffffffc00f08947 */ /* 0x004fea000383ffff */
[----:B------:R-:W-:Y:S05]  /*99c0*/  BRA `(.L_x_191) ;  /* 0xffffffb4009c7947 */ /* 0x000fea000383ffff */
.L_x_96:
[----:B------:R-:W-:Y:S07]  /*99d0*/  MOV R0, UR21 ;  /* 0x0000001500007c02 */ /* 0x000fee0008000f00 */
.L_x_192:
[----:B-1----:R1:W2:Y:S02]  /*99e0*/  SYNCS.PHASECHK.TRANS64.TRYWAIT P0, [R0+URZ+0x98], R9 ;  /* 0x00009809000075a7 */ /* 0x0022a400080011ff */
[----:B--2---:R-:W-:Y:S05]  /*99f0*/  @!P0 NANOSLEEP.SYNCS 0x989680 ;  /* 0x009896800000895d */ /* 0x004fea0003900000 */
[----:B------:R-:W2:Y:S02]  /*9a00*/  @!P0 SYNCS.PHASECHK.TRANS64 P0, [R0+URZ+0x98], R9 ;  /* 0x00009809000085a7 */ /* 0x000ea400080010ff */
[----:B--2---:R-:W-:Y:S05]  /*9a10*/  @!P0 BRA `(.L_x_192) ;  /* 0xfffffffc00f08947 */ /* 0x004fea000383ffff */
[----:B------:R-:W-:Y:S05]  /*9a20*/  BRA `(.L_x_193) ;  /* 0xffffffb400f87947 */ /* 0x000fea000383ffff */
.L_x_97:
[----:B------:R-:W-:Y:S07]  /*9a30*/  MOV R0, UR21 ;  /* 0x0000001500007c02 */ /* 0x000fee0008000f00 */
.L_x_194:
[----:B-1----:R1:W2:Y:S02]  /*9a40*/  SYNCS.PHASECHK.TRANS64.TRYWAIT P0, [R0+URZ+0xa0], R9 ;  /* 0x0000a009000075a7 */ /* 0x0022a400080011ff */
[----:B--2---:R-:W-:Y:S05]  /*9a50*/  @!P0 NANOSLEEP.SYNCS 0x989680 ;  /* 0x009896800000895d */ /* 0x004fea0003900000 */
[----:B------:R-:W2:Y:S02]  /*9a60*/  @!P0 SYNCS.PHASECHK.TRANS64 P0, [R0+URZ+0xa0], R9 ;  /* 0x0000a009000085a7 */ /* 0x000ea400080010ff */
[----:B--2---:R-:W-:Y:S05]  /*9a70*/  @!P0 BRA `(.L_x_194) ;  /* 0xfffffffc00f08947 */ /* 0x004fea000383ffff */
[----:B------:R-:W-:Y:S05]  /*9a80*/  BRA `(.L_x_195) ;  /* 0xffffffb800547947 */ /* 0x000fea000383ffff */
.L_x_98:
[----:B------:R-:W-:Y:S07]  /*9a90*/  MOV R0, UR21 ;  /* 0x0000001500007c02 */ /* 0x000fee0008000f00 */
.L_x_196:
[----:B-1----:R1:W2:Y:S02]  /*9aa0*/  SYNCS.PHASECHK.TRANS64.TRYWAIT P0, [R0+URZ+0xa8], R9 ;  /* 0x0000a809000075a7 */ /* 0x0022a400080011ff */
[----:B--2---:R-:W-:Y:S05]  /*9ab0*/  @!P0 NANOSLEEP.SYNCS 0x989680 ;  /* 0x009896800000895d */ /* 0x004fea0003900000 */
[----:B------:R-:W2:Y:S02]  /*9ac0*/  @!P0 SYNCS.PHASECHK.TRANS64 P0, [R0+URZ+0xa8], R9 ;  /* 0x0000a809000085a7 */ /* 0x000ea400080010ff */
[----:B--2---:R-:W-:Y:S05]  /*9ad0*/  @!P0 BRA `(.L_x_196) ;  /* 0xfffffffc00f08947 */ /* 0x004fea000383ffff */
[----:B------:R-:W-:Y:S05]  /*9ae0*/  BRA `(.L_x_197) ;  /* 0xffffffb800b07947 */ /* 0x000fea000383ffff */
.L_x_100:
[----:B------:R-:W-:-:S07]  /*9af0*/  MOV R0, UR21 ;  /* 0x0000001500007c02 */ /* 0x000fce0008000f00 */
.L_x_198:
[----:B-1----:R1:W3:Y:S02]  /*9b00*/  SYNCS.PHASECHK.TRANS64.TRYWAIT P0, [R0+URZ+0x90], R2 ;  /* 0x00009002000075a7 */ /* 0x0022e400080011ff */
[----:B---3--:R-:W-:Y:S05]  /*9b10*/  @!P0 NANOSLEEP.SYNCS 0x989680 ;  /* 0x009896800000895d */ /* 0x008fea0003900000 */
[----:B------:R-:W3:Y:S02]  /*9b20*/  @!P0 SYNCS.PHASECHK.TRANS64 P0, [R0+URZ+0x90], R2 ;  /* 0x00009002000085a7 */ /* 0x000ee400080010ff */
[----:B---3--:R-:W-:Y:S05]  /*9b30*/  @!P0 BRA `(.L_x_198) ;  /* 0xfffffffc00f08947 */ /* 0x008fea000383ffff */
[----:B------:R-:W-:Y:S05]  /*9b40*/  BRA `(.L_x_199) ;  /* 0xffffffbc003c7947 */ /* 0x000fea000383ffff */
.L_x_101:
[----:B-1----:R-:W-:-:S07]  /*9b50*/  MOV R0, UR21 ;  /* 0x0000001500007c02 */ /* 0x002fce0008000f00 */
.L_x_200:
[----:B-1----:R1:W3:Y:S02]  /*9b60*/  SYNCS.PHASECHK.TRANS64.TRYWAIT P0, [R0+URZ+0x98], R2 ;  /* 0x00009802000075a7 */ /* 0x0022e400080011ff */
[----:B---3--:R-:W-:Y:S05]  /*9b70*/  @!P0 NANOSLEEP.SYNCS 0x989680 ;  /* 0x009896800000895d */ /* 0x008fea0003900000 */
[----:B------:R-:W3:Y:S02]  /*9b80*/  @!P0 SYNCS.PHASECHK.TRANS64 P0, [R0+URZ+0x98], R2 ;  /* 0x00009802000085a7 */ /* 0x000ee400080010ff */
[----:B---3--:R-:W-:Y:S05]  /*9b90*/  @!P0 BRA `(.L_x_200) ;  /* 0xfffffffc00f08947 */ /* 0x008fea000383ffff */
[----:B------:R-:W-:Y:S05]  /*9ba0*/  BRA `(.L_x_201) ;  /* 0xffffffbc002c7947 */ /* 0x000fea000383ffff */
.L_x_102:
[----:B-1----:R-:W-:-:S07]  /*9bb0*/  MOV R0, UR21 ;  /* 0x0000001500007c02 */ /* 0x002fce0008000f00 */
.L_x_202:
[----:B-1----:R1:W3:Y:S02]  /*9bc0*/  SYNCS.PHASECHK.TRANS64.TRYWAIT P0, [R0+URZ+0xa0], R2 ;  /* 0x0000a002000075a7 */ /* 0x0022e400080011ff */
[----:B---3--:R-:W-:Y:S05]  /*9bd0*/  @!P0 NANOSLEEP.SYNCS 0x989680 ;  /* 0x009896800000895d */ /* 0x008fea0003900000 */
[----:B------:R-:W3:Y:S02]  /*9be0*/  @!P0 SYNCS.PHASECHK.TRANS64 P0, [R0+URZ+0xa0], R2 ;  /* 0x0000a002000085a7 */ /* 0x000ee400080010ff */
[----:B---3--:R-:W-:Y:S05]  /*9bf0*/  @!P0 BRA `(.L_x_202) ;  /* 0xfffffffc00f08947 */ /* 0x008fea000383ffff */
[----:B------:R-:W-:Y:S05]  /*9c00*/  BRA `(.L_x_203) ;  /* 0xffffffbc001c7947 */ /* 0x000fea000383ffff */
.L_x_104:
[----:B-1----:R1:W2:Y:S02]  /*9c10*/  SYNCS.PHASECHK.TRANS64.TRYWAIT P0, [R3+URZ+0xc0], R0 ;  /* 0x0000c000030075a7 */ /* 0x0022a400080011ff */
[----:B--2---:R-:W-:Y:S05]  /*9c20*/  @!P0 NANOSLEEP.SYNCS 0x989680 ;  /* 0x009896800000895d */ /* 0x004fea0003900000 */
[----:B------:R-:W2:Y:S02]  /*9c30*/  @!P0 SYNCS.PHASECHK.TRANS64 P0, [R3+URZ+0xc0], R0 ;  /* 0x0000c000030085a7 */ /* 0x000ea400080010ff */
[----:B--2---:R-:W-:Y:S05]  /*9c40*/  @!P0 BRA `(.L_x_104) ;  /* 0xfffffffc00f08947 */ /* 0x004fea000383ffff */
[----:B------:R-:W-:Y:S05]  /*9c50*/  BRA `(.L_x_204) ;  /* 0xffffffbc00e87947 */ /* 0x000fea000383ffff */
.L_x_115:
[----:B-1----:R-:W-:Y:S04]  /*9c60*/  MOV R2, UR43 ;  /* 0x0000002b00027c02 */ /* 0x002fe80008000f00 */
[----:B------:R1:W2:Y:S03]  /*9c70*/  SYNCS.PHASECHK.TRANS64.TRYWAIT P1, [R2+URZ+0x70], R3 ;  /* 0x00007003020075a7 */ /* 0x0002a600080211ff */
[----:B--2---:R-:W-:Y:S05]  /*9c80*/  @!P1 NANOSLEEP.SYNCS 0x989680 ;  /* 0x009896800000995d */ /* 0x004fea0003900000 */
[----:B------:R-:W2:Y:S02]  /*9c90*/  @!P1 SYNCS.PHASECHK.TRANS64 P1, [R2+URZ+0x70], R3 ;  /* 0x00007003020095a7 */ /* 0x000ea400080210ff */
[----:B--2---:R-:W-:Y:S05]  /*9ca0*/  @!P1 BRA `(.L_x_115) ;  /* 0xfffffffc00ec9947 */ /* 0x004fea000383ffff */
[----:B------:R-:W-:Y:S05]  /*9cb0*/  BRA `(.L_x_114) ;  /* 0xffffffcc00547947 */ /* 0x000fea000383ffff */
.L_x_117:
[----:B-1----:R1:W4:Y:S02]  /*9cc0*/  SYNCS.PHASECHK.TRANS64.TRYWAIT P0, [R53+URZ+0xe0], R0 ;  /* 0x0000e000350075a7 */ /* 0x00232400080011ff */
[----:B----4-:R-:W-:Y:S05]  /*9cd0*/  @!P0 NANOSLEEP.SYNCS 0x989680 ;  /* 0x009896800000895d */ /* 0x010fea0003900000 */
[----:B------:R-:W4:Y:S02]  /*9ce0*/  @!P0 SYNCS.PHASECHK.TRANS64 P0, [R53+URZ+0xe0], R0 ;  /* 0x0000e000350085a7 */ /* 0x000f2400080010ff */
[----:B----4-:R-:W-:Y:S05]  /*9cf0*/  @!P0 BRA `(.L_x_117) ;  /* 0xfffffffc00f08947 */ /* 0x010fea000383ffff */
[----:B------:R-:W-:Y:S05]  /*9d00*/  BRA `(.L_x_116) ;  /* 0xffffffcc00747947 */ /* 0x000fea000383ffff */
.L_x_126:
[----:B--2---:R2:W3:Y:S02]  /*9d10*/  SYNCS.PHASECHK.TRANS64.TRYWAIT P0, [R2+URZ+0x70], R0 ;  /* 0x00007000020075a7 */ /* 0x0044e400080011ff */
[----:B---3--:R-:W-:Y:S05]  /*9d20*/  @!P0 NANOSLEEP.SYNCS 0x989680 ;  /* 0x009896800000895d */ /* 0x008fea0003900000 */
[----:B------:R-:W3:Y:S02]  /*9d30*/  @!P0 SYNCS.PHASECHK.TRANS64 P0, [R2+URZ+0x70], R0 ;  /* 0x00007000020085a7 */ /* 0x000ee400080010ff */
[----:B---3--:R-:W-:Y:S05]  /*9d40*/  @!P0 BRA `(.L_x_126) ;  /* 0xfffffffc00f08947 */ /* 0x008fea000383ffff */
[----:B------:R-:W-:Y:S05]  /*9d50*/  BRA `(.L_x_125) ;  /* 0xffffffd400847947 */ /* 0x000fea000383ffff */
.L_x_134:
[----:B--2---:R2:W3:Y:S02]  /*9d60*/  SYNCS.PHASECHK.TRANS64.TRYWAIT P0, [R2+URZ+0x70], R4 ;  /* 0x00007004020075a7 */ /* 0x0044e400080011ff */
[----:B---3--:R-:W-:Y:S05]  /*9d70*/  @!P0 NANOSLEEP.SYNCS 0x989680 ;  /* 0x009896800000895d */ /* 0x008fea0003900000 */
[----:B------:R-:W3:Y:S02]  /*9d80*/  @!P0 SYNCS.PHASECHK.TRANS64 P0, [R2+URZ+0x70], R4 ;  /* 0x00007004020085a7 */ /* 0x000ee400080010ff */
[----:B---3--:R-:W-:Y:S05]  /*9d90*/  @!P0 BRA `(.L_x_134) ;  /* 0xfffffffc00f08947 */ /* 0x008fea000383ffff */
[----:B------:R-:W-:Y:S05]  /*9da0*/  BRA `(.L_x_133) ;  /* 0xffffffdc00a47947 */ /* 0x000fea000383ffff */
.L_x_142:
[----:B--2---:R2:W3:Y:S02]  /*9db0*/  SYNCS.PHASECHK.TRANS64.TRYWAIT P0, [R3+URZ+0x70], R0 ;  /* 0x00007000030075a7 */ /* 0x0044e400080011ff */
[----:B---3--:R-:W-:Y:S05]  /*9dc0*/  @!P0 NANOSLEEP.SYNCS 0x989680 ;  /* 0x009896800000895d */ /* 0x008fea0003900000 */
[----:B------:R-:W3:Y:S02]  /*9dd0*/  @!P0 SYNCS.PHASECHK.TRANS64 P0, [R3+URZ+0x70], R0 ;  /* 0x00007000030085a7 */ /* 0x000ee400080010ff */
[----:B---3--:R-:W-:Y:S05]  /*9de0*/  @!P0 BRA `(.L_x_142) ;  /* 0xfffffffc00f08947 */ /* 0x008fea000383ffff */
[----:B------:R-:W-:Y:S05]  /*9df0*/  BRA `(.L_x_141) ;  /* 0xffffffe400c47947 */ /* 0x000fea000383ffff */
        .weak           $__internal_0_$__cuda_sm10x_tcgen05_guardrail_trap_col_being_dealloced_not_returned_by_alloc
        .type           $__internal_0_$__cuda_sm10x_tcgen05_guardrail_trap_col_being_dealloced_not_returned_by_alloc,@function
        .size           $__internal_0_$__cuda_sm10x_tcgen05_guardrail_trap_col_being_dealloced_not_returned_by_alloc,($__internal_1_$__cuda_sm10x_tcgen05_guardrail_trap_phase_invalid_during_alloc - $__internal_0_$__cuda_sm10x_tcgen05_guardrail_trap_col_being_dealloced_not_returned_by_alloc)
$__internal_0_$__cuda_sm10x_tcgen05_guardrail_trap_col_being_dealloced_not_returned_by_alloc:
[----:B------:R-:W-:Y:S05]  /*9e00*/  BPT.TRAP 0x1 ;  /* 0x000000040000795c */ /* 0x000fea0000300000 */
[----:B------:R-:W-:-:S04]  /*9e10*/  HFMA2 R3, -RZ, RZ, 0, 0 ;  /* 0x00000000ff037431 */ /* 0x000fc800000001ff */
[----:B------:R-:W-:Y:S05]  /*9e20*/  RET.REL.NODEC R2 `(_ZN7cutlass13device_kernelINS_4gemm6kernel13GemmUniversalIN4cute5tupleIJiiiiEEENS1_10collective13CollectiveMmaINS1_35MainloopSm100TmaUmmaWarpSpecializedILi7ELi2ELi4ENS5_IJNS4_1CILi2EEESB_NSA_ILi1EEEEEEEENS5_IJNSA_ILi128EEESF_NSA_ILi64EEEEEENS_6half_tENS5_IJlSC_lEEESI_SJ_NS4_8TiledMMAINS4_8MMA_AtomIJNS4_26SM100_MMA_F16BF16_2x1SM_SSISI_SI_fLi128ELi128ELNS4_4UMMA5MajorE0ELSO_0ELNSN_7ScaleInE0ELSP_0EEEEEENS4_6LayoutINS5_IJSC_SC_SC_EEENS5_IJNSA_ILi0EEESU_SU_EEEEENS5_IJNS4_10UnderscoreESX_SX_EEEEENS4_28SM100_TMA_2SM_LOAD_MULTICASTENS4_14ComposedLayoutINS4_7SwizzleILi3ELi4ELi3EEENS4_18smem_ptr_flag_bitsILi16EEENSS_INS5_IJNSA_ILi8EEESG_EEENS5_IJSG_SC_EEEEEEEvNS4_8identityENS4_18SM100_TMA_2SM_LOADES1A_vS1B_EENS_8epilogue10collective18CollectiveEpilogueINS1E_23Sm100TmaWarpSpecializedILi4ELi2ELi16ELb1ELb0EEEJNS5_IJSG_SF_SG_EEENS5_IJNSS_ISG_SC_EENSS_INS5_IJNSA_ILi16EEESB_EEENS5_IJSC_SG_EEEEEEEESI_SJ_SI_SJ_NS1E_6fusion15FusionCallbacksIS1I_NS1Q_17LinearCombinationISI_fSI_fLNS_15FloatRoundStyleE2EEES1J_S1P_JEEENS4_5SM1004TMEM4LOAD26SM100_TMEM_LOAD_32dp32b16xENS4_13SM90_TMA_LOADENS11_INS12_ILi1ELi4ELi3EEES15_NSS_INS5_IJS16_S1L_EEENS5_IJS1L_SC_EEEEEEENS4_39AutoVectorizingCopyWithAssumedAlignmentILi128EEENS4_14SM90_TMA_STOREES25_S27_S27_EEEvvEEEEvNT_6ParamsE) ;  /* 0xffffff6002747950 */ /* 0x000fea0003c3ffff */
        .weak           $__internal_1_$__cuda_sm10x_tcgen05_guardrail_trap_phase_invalid_during_alloc
        .type           $__internal_1_$__cuda_sm10x_tcgen05_guardrail_trap_phase_invalid_during_alloc,@function
        .size           $__internal_1_$__cuda_sm10x_tcgen05_guardrail_trap_phase_invalid_during_alloc,($__internal_2_$__cuda_sm10x_tcgen05_guardrail_trap_unallocated_columns_being_dealloced - $__internal_1_$__cuda_sm10x_tcgen05_guardrail_trap_phase_invalid_during_alloc)
$__internal_1_$__cuda_sm10x_tcgen05_guardrail_trap_phase_invalid_during_alloc:
[----:B------:R-:W-:Y:S05]  /*9e30*/  BPT.TRAP 0x1 ;  /* 0x000000040000795c */ /* 0x000fea0000300000 */
[----:B------:R-:W-:-:S04]  /*9e40*/  MOV R5, 0x0 ;  /* 0x0000000000057802 */ /* 0x000fc80000000f00 */
[----:B------:R-:W-:Y:S05]  /*9e50*/  RET.REL.NODEC R4 `(_ZN7cutlass13device_kernelINS_4gemm6kernel13GemmUniversalIN4cute5tupleIJiiiiEEENS1_10collective13CollectiveMmaINS1_35MainloopSm100TmaUmmaWarpSpecializedILi7ELi2ELi4ENS5_IJNS4_1CILi2EEESB_NSA_ILi1EEEEEEEENS5_IJNSA_ILi128EEESF_NSA_ILi64EEEEEENS_6half_tENS5_IJlSC_lEEESI_SJ_NS4_8TiledMMAINS4_8MMA_AtomIJNS4_26SM100_MMA_F16BF16_2x1SM_SSISI_SI_fLi128ELi128ELNS4_4UMMA5MajorE0ELSO_0ELNSN_7ScaleInE0ELSP_0EEEEEENS4_6LayoutINS5_IJSC_SC_SC_EEENS5_IJNSA_ILi0EEESU_SU_EEEEENS5_IJNS4_10UnderscoreESX_SX_EEEEENS4_28SM100_TMA_2SM_LOAD_MULTICASTENS4_14ComposedLayoutINS4_7SwizzleILi3ELi4ELi3EEENS4_18smem_ptr_flag_bitsILi16EEENSS_INS5_IJNSA_ILi8EEESG_EEENS5_IJSG_SC_EEEEEEEvNS4_8identityENS4_18SM100_TMA_2SM_LOADES1A_vS1B_EENS_8epilogue10collective18CollectiveEpilogueINS1E_23Sm100TmaWarpSpecializedILi4ELi2ELi16ELb1ELb0EEEJNS5_IJSG_SF_SG_EEENS5_IJNSS_ISG_SC_EENSS_INS5_IJNSA_ILi16EEESB_EEENS5_IJSC_SG_EEEEEEEESI_SJ_SI_SJ_NS1E_6fusion15FusionCallbacksIS1I_NS1Q_17LinearCombinationISI_fSI_fLNS_15FloatRoundStyleE2EEES1J_S1P_JEEENS4_5SM1004TMEM4LOAD26SM100_TMEM_LOAD_32dp32b16xENS4_13SM90_TMA_LOADENS11_INS12_ILi1ELi4ELi3EEES15_NSS_INS5_IJS16_S1L_EEENS5_IJS1L_SC_EEEEEEENS4_39AutoVectorizingCopyWithAssumedAlignmentILi128EEENS4_14SM90_TMA_STOREES25_S27_S27_EEEvvEEEEvNT_6ParamsE) ;  /* 0xffffff6004687950 */ /* 0x000fea0003c3ffff */
        .weak           $__internal_2_$__cuda_sm10x_tcgen05_guardrail_trap_unallocated_columns_being_dealloced
        .type           $__internal_2_$__cuda_sm10x_tcgen05_guardrail_trap_unallocated_columns_being_dealloced,@function
        .size           $__internal_2_$__cuda_sm10x_tcgen05_guardrail_trap_unallocated_columns_being_dealloced,(.L_x_206 - $__internal_2_$__cuda_sm10x_tcgen05_guardrail_trap_unallocated_columns_being_dealloced)
$__internal_2_$__cuda_sm10x_tcgen05_guardrail_trap_unallocated_columns_being_dealloced:
[----:B------:R-:W-:Y:S05]  /*9e60*/  BPT.TRAP 0x1 ;  /* 0x000000040000795c */ /* 0x000fea0000300000 */
[----:B------:R-:W-:-:S04]  /*9e70*/  HFMA2 R3, -RZ, RZ, 0, 0 ;  /* 0x00000000ff037431 */ /* 0x000fc800000001ff */
[----:B------:R-:W-:Y:S05]  /*9e80*/  RET.REL.NODEC R2 `(_ZN7cutlass13device_kernelINS_4gemm6kernel13GemmUniversalIN4cute5tupleIJiiiiEEENS1_10collective13CollectiveMmaINS1_35MainloopSm100TmaUmmaWarpSpecializedILi7ELi2ELi4ENS5_IJNS4_1CILi2EEESB_NSA_ILi1EEEEEEEENS5_IJNSA_ILi128EEESF_NSA_ILi64EEEEEENS_6half_tENS5_IJlSC_lEEESI_SJ_NS4_8TiledMMAINS4_8MMA_AtomIJNS4_26SM100_MMA_F16BF16_2x1SM_SSISI_SI_fLi128ELi128ELNS4_4UMMA5MajorE0ELSO_0ELNSN_7ScaleInE0ELSP_0EEEEEENS4_6LayoutINS5_IJSC_SC_SC_EEENS5_IJNSA_ILi0EEESU_SU_EEEEENS5_IJNS4_10UnderscoreESX_SX_EEEEENS4_28SM100_TMA_2SM_LOAD_MULTICASTENS4_14ComposedLayoutINS4_7SwizzleILi3ELi4ELi3EEENS4_18smem_ptr_flag_bitsILi16EEENSS_INS5_IJNSA_ILi8EEESG_EEENS5_IJSG_SC_EEEEEEEvNS4_8identityENS4_18SM100_TMA_2SM_LOADES1A_vS1B_EENS_8epilogue10collective18CollectiveEpilogueINS1E_23Sm100TmaWarpSpecializedILi4ELi2ELi16ELb1ELb0EEEJNS5_IJSG_SF_SG_EEENS5_IJNSS_ISG_SC_EENSS_INS5_IJNSA_ILi16EEESB_EEENS5_IJSC_SG_EEEEEEEESI_SJ_SI_SJ_NS1E_6fusion15FusionCallbacksIS1I_NS1Q_17LinearCombinationISI_fSI_fLNS_15FloatRoundStyleE2EEES1J_S1P_JEEENS4_5SM1004TMEM4LOAD26SM100_TMEM_LOAD_32dp32b16xENS4_13SM90_TMA_LOADENS11_INS12_ILi1ELi4ELi3EEES15_NSS_INS5_IJS16_S1L_EEENS5_IJS1L_SC_EEEEEEENS4_39AutoVectorizingCopyWithAssumedAlignmentILi128EEENS4_14SM90_TMA_STOREES25_S27_S27_EEEvvEEEEvNT_6ParamsE) ;  /* 0xffffff60025c7950 */ /* 0x000fea0003c3ffff */
.L_x_205:
[----:B------:R-:W-:-:S00]  /*9e90*/  BRA `(.L_x_205) ;  /* 0xfffffffc00fc7947 */ /* 0x000fc0000383ffff */
[----:B------:R-:W-:-:S00]  /*9ea0*/  NOP ;  /* 0x0000000000007918 */ /* 0x000fc00000000000 */
        /* <DEDUP_REMOVED lines=13> */
.L_x_206:


//--------------------- .nv.global.init           --------------------------
	.section	.nv.global.init,"aw",@progbits
.nv.global.init:
	.type		$str$27,@object
	.size		$str$27,($str$28 - $str$27)
$str$27:
        /*0000*/ 	.byte	0x28, 0x61, 0x64, 0x64, 0x72, 0x65, 0x73, 0x73, 0x20, 0x26, 0x20, 0x6d, 0x61, 0x73, 0x6b, 0x29
        /*0010*/ 	.byte	0x20, 0x3d, 0x3d, 0x20, 0x30, 0x00
	.type		$str$28,@object
	.size		$str$28,($str$26 - $str$28)
$str$28:
        /*0016*/ 	.byte	0x2f, 0x74, 0x6d, 0x70, 0x2f, 0x63, 0x75, 0x74, 0x6c, 0x61, 0x73, 0x73, 0x5f, 0x73, 0x77, 0x65
        /*0026*/ 	.byte	0x65, 0x70, 0x5f, 0x73, 0x72, 0x63, 0x2f, 0x69, 0x6e, 0x63, 0x6c, 0x75, 0x64, 0x65, 0x2f, 0x63
        /*0036*/ 	.byte	0x75, 0x74, 0x65, 0x2f, 0x70, 0x6f, 0x69, 0x6e, 0x74, 0x65, 0x72, 0x5f, 0x66, 0x6c, 0x61, 0x67
        /*0046*/ 	.byte	0x67, 0x65, 0x64, 0x2e, 0x68, 0x70, 0x70, 0x00
	.type		$str$26,@object
	.size		$str$26,($str$25 - $str$26)
$str$26:
        /*004e*/ 	.byte	0x2f, 0x74, 0x6d, 0x70, 0x2f, 0x63, 0x75, 0x74, 0x6c, 0x61, 0x73, 0x73, 0x5f, 0x73, 0x77, 0x65
        /*005e*/ 	.byte	0x65, 0x70, 0x5f, 0x73, 0x72, 0x63, 0x2f, 0x69, 0x6e, 0x63, 0x6c, 0x75, 0x64, 0x65, 0x2f, 0x63
        /*006e*/ 	.byte	0x75, 0x74, 0x65, 0x2f, 0x61, 0x74, 0x6f, 0x6d, 0x2f, 0x63, 0x6f, 0x70, 0x79, 0x5f, 0x74, 0x72
        /*007e*/ 	.byte	0x61, 0x69, 0x74, 0x73, 0x5f, 0x73, 0x6d, 0x31, 0x30, 0x30, 0x2e, 0x68, 0x70, 0x70, 0x00
	.type		$str$25,@object
	.size		$str$25,(__unnamed_1 - $str$25)
$str$25:
        /*008d*/ 	.byte	0x28, 0x28, 0x75, 0x69, 0x6e, 0x74, 0x33, 0x32, 0x5f, 0x74, 0x28, 0x74, 0x68, 0x72, 0x65, 0x61
        /*009d*/ 	.byte	0x64, 0x49, 0x64, 0x78, 0x2e, 0x78, 0x29, 0x20, 0x2f, 0x20, 0x33, 0x32, 0x29, 0x20, 0x25, 0x20
        /*00ad*/ 	.byte	0x34, 0x29, 0x20, 0x3d, 0x3d, 0x20, 0x28, 0x28, 0x28, 0x74, 0x6d, 0x65, 0x6d, 0x5f, 0x61, 0x64
        /*00bd*/ 	.byte	0x64, 0x72, 0x20, 0x3e, 0x3e, 0x20, 0x31, 0x36, 0x29, 0x20, 0x2f, 0x20, 0x33, 0x32, 0x29, 0x20
        /*00cd*/ 	.byte	0x25, 0x20, 0x34, 0x29, 0x00
	.type		__unnamed_1,@object
	.size		__unnamed_1,(__unnamed_2 - __unnamed_1)
__unnamed_1:
        /*00d2*/ 	.byte	0x61, 0x75, 0x74, 0x6f, 0x20, 0x63, 0x75, 0x74, 0x65, 0x3a, 0x3a, 0x61, 0x73, 0x5f, 0x70, 0x6f
        /* <DEDUP_REMOVED lines=24> */
        /*0262*/ 	.byte	0x34, 0x38, 0x3e, 0x3e, 0x3e, 0x3e, 0x5d, 0x00
	.type		__unnamed_2,@object
	.size		__unnamed_2,(.L_2 - __unnamed_2)
__unnamed_2:
        /* <DEDUP_REMOVED lines=40> */
        /*04ea*/ 	.byte	0x3a, 0x3a, 0x43, 0x3c, 0x30, 0x3e, 0x3e, 0x3e, 0x3e, 0x5d, 0x00
.L_2:


//--------------------- .nv.shared._ZN7cutlass13device_kernelINS_4gemm6kernel13GemmUniversalIN4cute5tupleIJiiiiEEENS1_10collective13CollectiveMmaINS1_35MainloopSm100TmaUmmaWarpSpecializedILi7ELi2ELi4ENS5_IJNS4_1CILi2EEESB_NSA_ILi1EEEEEEEENS5_IJNSA_ILi128EEESF_NSA_ILi64EEEEEENS_6half_tENS5_IJlSC_lEEESI_SJ_NS4_8TiledMMAINS4_8MMA_AtomIJNS4_26SM100_MMA_F16BF16_2x1SM_SSISI_SI_fLi128ELi128ELNS4_4UMMA5MajorE0ELSO_0ELNSN_7ScaleInE0ELSP_0EEEEEENS4_6LayoutINS5_IJSC_SC_SC_EEENS5_IJNSA_ILi0EEESU_SU_EEEEENS5_IJNS4_10UnderscoreESX_SX_EEEEENS4_28SM100_TMA_2SM_LOAD_MULTICASTENS4_14ComposedLayoutINS4_7SwizzleILi3ELi4ELi3EEENS4_18smem_ptr_flag_bitsILi16EEENSS_INS5_IJNSA_ILi8EEESG_EEENS5_IJSG_SC_EEEEEEEvNS4_8identityENS4_18SM100_TMA_2SM_LOADES1A_vS1B_EENS_8epilogue10collective18CollectiveEpilogueINS1E_23Sm100TmaWarpSpecializedILi4ELi2ELi16ELb1ELb0EEEJNS5_IJSG_SF_SG_EEENS5_IJNSS_ISG_SC_EENSS_INS5_IJNSA_ILi16EEESB_EEENS5_IJSC_SG_EEEEEEEESI_SJ_SI_SJ_NS1E_6fusion15FusionCallbacksIS1I_NS1Q_17LinearCombinationISI_fSI_fLNS_15FloatRoundStyleE2EEES1J_S1P_JEEENS4_5SM1004TMEM4LOAD26SM100_TMEM_LOAD_32dp32b16xENS4_13SM90_TMA_LOADENS11_INS12_ILi1ELi4ELi3EEES15_NSS_INS5_IJS16_S1L_EEENS5_IJS1L_SC_EEEEEEENS4_39AutoVectorizingCopyWithAssumedAlignmentILi128EEENS4_14SM90_TMA_STOREES25_S27_S27_EEEvvEEEEvNT_6ParamsE --------------------------
	.section	.nv.shared._ZN7cutlass13device_kernelINS_4gemm6kernel13GemmUniversalIN4cute5tupleIJiiiiEEENS1_10collective13CollectiveMmaINS1_35MainloopSm100TmaUmmaWarpSpecializedILi7ELi2ELi4ENS5_IJNS4_1CILi2EEESB_NSA_ILi1EEEEEEEENS5_IJNSA_ILi128EEESF_NSA_ILi64EEEEEENS_6half_tENS5_IJlSC_lEEESI_SJ_NS4_8TiledMMAINS4_8MMA_AtomIJNS4_26SM100_MMA_F16BF16_2x1SM_SSISI_SI_fLi128ELi128ELNS4_4UMMA5MajorE0ELSO_0ELNSN_7ScaleInE0ELSP_0EEEEEENS4_6LayoutINS5_IJSC_SC_SC_EEENS5_IJNSA_ILi0EEESU_SU_EEEEENS5_IJNS4_10UnderscoreESX_SX_EEEEENS4_28SM100_TMA_2SM_LOAD_MULTICASTENS4_14ComposedLayoutINS4_7SwizzleILi3ELi4ELi3EEENS4_18smem_ptr_flag_bitsILi16EEENSS_INS5_IJNSA_ILi8EEESG_EEENS5_IJSG_SC_EEEEEEEvNS4_8identityENS4_18SM100_TMA_2SM_LOADES1A_vS1B_EENS_8epilogue10collective18CollectiveEpilogueINS1E_23Sm100TmaWarpSpecializedILi4ELi2ELi16ELb1ELb0EEEJNS5_IJSG_SF_SG_EEENS5_IJNSS_ISG_SC_EENSS_INS5_IJNSA_ILi16EEESB_EEENS5_IJSC_SG_EEEEEEEESI_SJ_SI_SJ_NS1E_6fusion15FusionCallbacksIS1I_NS1Q_17LinearCombinationISI_fSI_fLNS_15FloatRoundStyleE2EEES1J_S1P_JEEENS4_5SM1004TMEM4LOAD26SM100_TMEM_LOAD_32dp32b16xENS4_13SM90_TMA_LOADENS11_INS12_ILi1ELi4ELi3EEES15_NSS_INS5_IJS16_S1L_EEENS5_IJS1L_SC_EEEEEEENS4_39AutoVectorizingCopyWithAssumedAlignmentILi128EEENS4_14SM90_TMA_STOREES25_S27_S27_EEEvvEEEEvNT_6ParamsE,"aw",@nobits
	.sectionflags	@""
	.align	16
	.zero		1024


//--------------------- .nv.shared.reserved.0     --------------------------
	.section	.nv.shared.reserved.0,"aw",@nobits
	.weak		__nv_reservedSMEM_offset_0_alias
	.size		__nv_reservedSMEM_offset_0_alias, 0, 64
	.other		__nv_reservedSMEM_offset_0_alias,@"STO_CUDA_RESERVED_SHARED STV_DEFAULT"
__nv_reservedSMEM_offset_0_alias:
	.zero		0
.nv.shared.reserved.0:
	.zero		64
	.weak		__nv_reservedSMEM_tcgen05_partition
	.type		__nv_reservedSMEM_tcgen05_partition,@object
	.size		__nv_reservedSMEM_tcgen05_partition,(.L_0 - __nv_reservedSMEM_tcgen05_partition)
__nv_reservedSMEM_tcgen05_partition:
	.zero		32
.L_0:


//--------------------- .nv.global                --------------------------
	.section	.nv.global,"aw",@nobits
.nv.global:
	.type		_ZN40_INTERNAL_e5c065b1_4_k_cu_f39f92bb_368154cute1_E,@object
	.size		_ZN40_INTERNAL_e5c065b1_4_k_cu_f39f92bb_368154cute1_E,(_ZN40_INTERNAL_e5c065b1_4_k_cu_f39f92bb_368154cuda3std3__45__cpo6cbeginE - _ZN40_INTERNAL_e5c065b1_4_k_cu_f39f92bb_368154cute1_E)
_ZN40_INTERNAL_e5c065b1_4_k_cu_f39f92bb_368154cute1_E:
	.zero		1
	.type		_ZN40_INTERNAL_e5c065b1_4_k_cu_f39f92bb_368154cuda3std3__45__cpo6cbeginE,@object
	.size		_ZN40_INTERNAL_e5c065b1_4_k_cu_f39f92bb_368154cuda3std3__45__cpo6cbeginE,(_ZN40_INTERNAL_e5c065b1_4_k_cu_f39f92bb_368154cuda3std3__48in_placeE - _ZN40_INTERNAL_e5c065b1_4_k_cu_f39f92bb_368154cuda3std3__45__cpo6cbeginE)
_ZN40_INTERNAL_e5c065b1_4_k_cu_f39f92bb_368154cuda3std3__45__cpo6cbeginE:
	.zero		1
	.type		_ZN40_INTERNAL_e5c065b1_4_k_cu_f39f92bb_368154cuda3std3__48in_placeE,@object
	.size		_ZN40_INTERNAL_e5c065b1_4_k_cu_f39f92bb_368154cuda3std3__48in_placeE,(_ZN40_INTERNAL_e5c065b1_4_k_cu_f39f92bb_368154cuda3std6ranges3__45__cpo9iter_moveE - _ZN40_INTERNAL_e5c065b1_4_k_cu_f39f92bb_368154cuda3std3__48in_placeE)
_ZN40_INTERNAL_e5c065b1_4_k_cu_f39f92bb_368154cuda3std3__48in_placeE:
	.zero		1
	.type		_ZN40_INTERNAL_e5c065b1_4_k_cu_f39f92bb_368154cuda3std6ranges3__45__cpo9iter_moveE,@object
	.size		_ZN40_INTERNAL_e5c065b1_4_k_cu_f39f92bb_368154cuda3std6ranges3__45__cpo9iter_moveE,(_ZN40_INTERNAL_e5c065b1_4_k_cu_f39f92bb_368154cuda3std3__45__cpo5beginE - _ZN40_INTERNAL_e5c065b1_4_k_cu_f39f92bb_368154cuda3std6ranges3__45__cpo9iter_moveE)
_ZN40_INTERNAL_e5c065b1_4_k_cu_f39f92bb_368154cuda3std6ranges3__45__cpo9iter_moveE:
	.zero		1
	.type		_ZN40_INTERNAL_e5c065b1_4_k_cu_f39f92bb_368154cuda3std3__45__cpo5beginE,@object
	.size		_ZN40_INTERNAL_e5c065b1_4_k_cu_f39f92bb_368154cuda3std3__45__cpo5beginE,(_ZN40_INTERNAL_e5c065b1_4_k_cu_f39f92bb_368154cuda3std3__442_GLOBAL__N__e5c065b1_4_k_cu_f39f92bb_368156ignoreE - _ZN40_INTERNAL_e5c065b1_4_k_cu_f39f92bb_368154cuda3std3__45__cpo5beginE)
_ZN40_INTERNAL_e5c065b1_4_k_cu_f39f92bb_368154cuda3std3__45__cpo5beginE:
	.zero		1
	.type		_ZN40_INTERNAL_e5c065b1_4_k_cu_f39f92bb_368154cuda3std3__442_GLOBAL__N__e5c065b1_4_k_cu_f39f92bb_368156ignoreE,@object
	.size		_ZN40_INTERNAL_e5c065b1_4_k_cu_f39f92bb_368154cuda3std3__442_GLOBAL__N__e5c065b1_4_k_cu_f39f92bb_368156ignoreE,(_ZN40_INTERNAL_e5c065b1_4_k_cu_f39f92bb_368154cute7productE - _ZN40_INTERNAL_e5c065b1_4_k_cu_f39f92bb_368154cuda3std3__442_GLOBAL__N__e5c065b1_4_k_cu_f39f92bb_368156ignoreE)
_ZN40_INTERNAL_e5c065b1_4_k_cu_f39f92bb_368154cuda3std3__442_GLOBAL__N__e5c065b1_4_k_cu_f39f92bb_368156ignoreE:
	.zero		1
	.type		_ZN40_INTERNAL_e5c065b1_4_k_cu_f39f92bb_368154cute7productE,@object
	.size		_ZN40_INTERNAL_e5c065b1_4_k_cu_f39f92bb_368154cute7productE,(_ZN40_INTERNAL_e5c065b1_4_k_cu_f39f92bb_368154cuda3std3__45__cpo3endE - _ZN40_INTERNAL_e5c065b1_4_k_cu_f39f92bb_368154cute7productE)
_ZN40_INTERNAL_e5c065b1_4_k_cu_f39f92bb_368154cute7productE:
	.zero		1
	.type		_ZN40_INTERNAL_e5c065b1_4_k_cu_f39f92bb_368154cuda3std3__45__cpo3endE,@object
	.size		_ZN40_INTERNAL_e5c065b1_4_k_cu_f39f92bb_368154cuda3std3__45__cpo3endE,(_ZN40_INTERNAL_e5c065b1_4_k_cu_f39f92bb_368154cuda3std3__419piecewise_constructE - _ZN40_INTERNAL_e5c065b1_4_k_cu_f39f92bb_368154cuda3std3__45__cpo3endE)
_ZN40_INTERNAL_e5c065b1_4_k_cu_f39f92bb_368154cuda3std3__45__cpo3endE:
	.zero		1
	.type		_ZN40_INTERNAL_e5c065b1_4_k_cu_f39f92bb_368154cuda3std3__419piecewise_constructE,@object
	.size		_ZN40_INTERNAL_e5c065b1_4_k_cu_f39f92bb_368154cuda3std3__419piecewise_constructE,(_ZN40_INTERNAL_e5c065b1_4_k_cu_f39f92bb_368154cuda3std3__45__cpo4cendE - _ZN40_INTERNAL_e5c065b1_4_k_cu_f39f92bb_368154cuda3std3__419piecewise_constructE)
_ZN40_INTERNAL_e5c065b1_4_k_cu_f39f92bb_368154cuda3std3__419piecewise_constructE:
	.zero		1
	.type		_ZN40_INTERNAL_e5c065b1_4_k_cu_f39f92bb_368154cuda3std3__45__cpo4cendE,@object
	.size		_ZN40_INTERNAL_e5c065b1_4_k_cu_f39f92bb_368154cuda3std3__45__cpo4cendE,(_ZN40_INTERNAL_e5c065b1_4_k_cu_f39f92bb_368154cuda3std6ranges3__45__cpo4swapE - _ZN40_INTERNAL_e5c065b1_4_k_cu_f39f92bb_368154cuda3std3__45__cpo4cendE)
_ZN40_INTERNAL_e5c065b1_4_k_cu_f39f92bb_368154cuda3std3__45__cpo4cendE:
	.zero		1
	.type		_ZN40_INTERNAL_e5c065b1_4_k_cu_f39f92bb_368154cuda3std6ranges3__45__cpo4swapE,@object
	.size		_ZN40_INTERNAL_e5c065b1_4_k_cu_f39f92bb_368154cuda3std6ranges3__45__cpo4swapE,(.L_10 - _ZN40_INTERNAL_e5c065b1_4_k_cu_f39f92bb_368154cuda3std6ranges3__45__cpo4swapE)
_ZN40_INTERNAL_e5c065b1_4_k_cu_f39f92bb_368154cuda3std6ranges3__45__cpo4swapE:
	.zero		1
.L_10:


//--------------------- .nv.constant0._ZN7cutlass13device_kernelINS_4gemm6kernel13GemmUniversalIN4cute5tupleIJiiiiEEENS1_10collective13CollectiveMmaINS1_35MainloopSm100TmaUmmaWarpSpecializedILi7ELi2ELi4ENS5_IJNS4_1CILi2EEESB_NSA_ILi1EEEEEEEENS5_IJNSA_ILi128EEESF_NSA_ILi64EEEEEENS_6half_tENS5_IJlSC_lEEESI_SJ_NS4_8TiledMMAINS4_8MMA_AtomIJNS4_26SM100_MMA_F16BF16_2x1SM_SSISI_SI_fLi128ELi128ELNS4_4UMMA5MajorE0ELSO_0ELNSN_7ScaleInE0ELSP_0EEEEEENS4_6LayoutINS5_IJSC_SC_SC_EEENS5_IJNSA_ILi0EEESU_SU_EEEEENS5_IJNS4_10UnderscoreESX_SX_EEEEENS4_28SM100_TMA_2SM_LOAD_MULTICASTENS4_14ComposedLayoutINS4_7SwizzleILi3ELi4ELi3EEENS4_18smem_ptr_flag_bitsILi16EEENSS_INS5_IJNSA_ILi8EEESG_EEENS5_IJSG_SC_EEEEEEEvNS4_8identityENS4_18SM100_TMA_2SM_LOADES1A_vS1B_EENS_8epilogue10collective18CollectiveEpilogueINS1E_23Sm100TmaWarpSpecializedILi4ELi2ELi16ELb1ELb0EEEJNS5_IJSG_SF_SG_EEENS5_IJNSS_ISG_SC_EENSS_INS5_IJNSA_ILi16EEESB_EEENS5_IJSC_SG_EEEEEEEESI_SJ_SI_SJ_NS1E_6fusion15FusionCallbacksIS1I_NS1Q_17LinearCombinationISI_fSI_fLNS_15FloatRoundStyleE2EEES1J_S1P_JEEENS4_5SM1004TMEM4LOAD26SM100_TMEM_LOAD_32dp32b16xENS4_13SM90_TMA_LOADENS11_INS12_ILi1ELi4ELi3EEES15_NSS_INS5_IJS16_S1L_EEENS5_IJS1L_SC_EEEEEEENS4_39AutoVectorizingCopyWithAssumedAlignmentILi128EEENS4_14SM90_TMA_STOREES25_S27_S27_EEEvvEEEEvNT_6ParamsE --------------------------
	.section	.nv.constant0._ZN7cutlass13device_kernelINS_4gemm6kernel13GemmUniversalIN4cute5tupleIJiiiiEEENS1_10collective13CollectiveMmaINS1_35MainloopSm100TmaUmmaWarpSpecializedILi7ELi2ELi4ENS5_IJNS4_1CILi2EEESB_NSA_ILi1EEEEEEEENS5_IJNSA_ILi128EEESF_NSA_ILi64EEEEEENS_6half_tENS5_IJlSC_lEEESI_SJ_NS4_8TiledMMAINS4_8MMA_AtomIJNS4_26SM100_MMA_F16BF16_2x1SM_SSISI_SI_fLi128ELi128ELNS4_4UMMA5MajorE0ELSO_0ELNSN_7ScaleInE0ELSP_0EEEEEENS4_6LayoutINS5_IJSC_SC_SC_EEENS5_IJNSA_ILi0EEESU_SU_EEEEENS5_IJNS4_10UnderscoreESX_SX_EEEEENS4_28SM100_TMA_2SM_LOAD_MULTICASTENS4_14ComposedLayoutINS4_7SwizzleILi3ELi4ELi3EEENS4_18smem_ptr_flag_bitsILi16EEENSS_INS5_IJNSA_ILi8EEESG_EEENS5_IJSG_SC_EEEEEEEvNS4_8identityENS4_18SM100_TMA_2SM_LOADES1A_vS1B_EENS_8epilogue10collective18CollectiveEpilogueINS1E_23Sm100TmaWarpSpecializedILi4ELi2ELi16ELb1ELb0EEEJNS5_IJSG_SF_SG_EEENS5_IJNSS_ISG_SC_EENSS_INS5_IJNSA_ILi16EEESB_EEENS5_IJSC_SG_EEEEEEEESI_SJ_SI_SJ_NS1E_6fusion15FusionCallbacksIS1I_NS1Q_17LinearCombinationISI_fSI_fLNS_15FloatRoundStyleE2EEES1J_S1P_JEEENS4_5SM1004TMEM4LOAD26SM100_TMEM_LOAD_32dp32b16xENS4_13SM90_TMA_LOADENS11_INS12_ILi1ELi4ELi3EEES15_NSS_INS5_IJS16_S1L_EEENS5_IJS1L_SC_EEEEEEENS4_39AutoVectorizingCopyWithAssumedAlignmentILi128EEENS4_14SM90_TMA_STOREES25_S27_S27_EEEvvEEEEvNT_6ParamsE,"a",@progbits
	.sectionflags	@""
	.align	4
.nv.constant0._ZN7cutlass13device_kernelINS_4gemm6kernel13GemmUniversalIN4cute5tupleIJiiiiEEENS1_10collective13CollectiveMmaINS1_35MainloopSm100TmaUmmaWarpSpecializedILi7ELi2ELi4ENS5_IJNS4_1CILi2EEESB_NSA_ILi1EEEEEEEENS5_IJNSA_ILi128EEESF_NSA_ILi64EEEEEENS_6half_tENS5_IJlSC_lEEESI_SJ_NS4_8TiledMMAINS4_8MMA_AtomIJNS4_26SM100_MMA_F16BF16_2x1SM_SSISI_SI_fLi128ELi128ELNS4_4UMMA5MajorE0ELSO_0ELNSN_7ScaleInE0ELSP_0EEEEEENS4_6LayoutINS5_IJSC_SC_SC_EEENS5_IJNSA_ILi0EEESU_SU_EEEEENS5_IJNS4_10UnderscoreESX_SX_EEEEENS4_28SM100_TMA_2SM_LOAD_MULTICASTENS4_14ComposedLayoutINS4_7SwizzleILi3ELi4ELi3EEENS4_18smem_ptr_flag_bitsILi16EEENSS_INS5_IJNSA_ILi8EEESG_EEENS5_IJSG_SC_EEEEEEEvNS4_8identityENS4_18SM100_TMA_2SM_LOADES1A_vS1B_EENS_8epilogue10collective18CollectiveEpilogueINS1E_23Sm100TmaWarpSpecializedILi4ELi2ELi16ELb1ELb0EEEJNS5_IJSG_SF_SG_EEENS5_IJNSS_ISG_SC_EENSS_INS5_IJNSA_ILi16EEESB_EEENS5_IJSC_SG_EEEEEEEESI_SJ_SI_SJ_NS1E_6fusion15FusionCallbacksIS1I_NS1Q_17LinearCombinationISI_fSI_fLNS_15FloatRoundStyleE2EEES1J_S1P_JEEENS4_5SM1004TMEM4LOAD26SM100_TMEM_LOAD_32dp32b16xENS4_13SM90_TMA_LOADENS11_INS12_ILi1ELi4ELi3EEES15_NSS_INS5_IJS16_S1L_EEENS5_IJS1L_SC_EEEEEEENS4_39AutoVectorizingCopyWithAssumedAlignmentILi128EEENS4_14SM90_TMA_STOREES25_S27_S27_EEEvvEEEEvNT_6ParamsE:
	.zero		2944


//--------------------- SYMBOLS --------------------------

	.type		.nv.reservedSmem.offset0,@object
	.size		.nv.reservedSmem.offset0,0x4
	.type		.nv.reservedSmem.cap,@object
	.size		.nv.reservedSmem.cap,0x4
	.type		__assertfail,@function
